	.target	sm_100a

	.elftype	@"ET_EXEC"


//--------------------- .note.nv.tkinfo           --------------------------
	.section	.note.nv.tkinfo,"",@"SHT_NOTE"
	.sectionflags	@"SHF_NOTE_NV_TKINFO"
	.tkinfo
        /*0018*/ 	.word	0x00000002
        /*0030*/ 	.string	""
        /*0030*/ 	.string	"ptxas"
        /*0030*/ 	.string	"Cuda compilation tools, release 13.0, V13.0.88"
        /*0030*/ 	.string	"Build cuda_13.0.r13.0/compiler.36424714_0"
        /*0030*/ 	.string	"-arch sm_100a -m 64 "



//--------------------- .note.nv.cuinfo           --------------------------
	.section	.note.nv.cuinfo,"",@"SHT_NOTE"
	.sectionflags	@"SHF_NOTE_NV_CUINFO"
        /*0018*/ 	.short	0x0002
        /*001a*/ 	.short	0x0064
        /*001c*/ 	.short	0x0082
	.zero		2


//--------------------- .nv.info                  --------------------------
	.section	.nv.info,"",@"SHT_CUDA_INFO"
	.align	4


	//----- nvinfo : EIATTR_REGCOUNT
	.align		4
        /*0000*/ 	.byte	0x04, 0x2f
        /*0002*/ 	.short	(.L_12 - .L_11)
	.align		4
.L_11:
        /*0004*/ 	.word	index@(_ZN7cutlass13device_kernelIN5flash11enable_sm90INS1_16FlashAttnFwdSm90INS1_25CollectiveMainloopFwdSm90ILi2EN4cute5tupleIJNS5_1CILi1EEES8_S8_EEENS6_IJNS7_ILi192EEENS7_ILi128EEENS7_ILi64EEEEEELi64ENS_10bfloat16_tEfNS_4arch4Sm90ELb1ELb0ELb0ELb1ELb1ELb1ELb0ELb1ELb1ELb1ELb0ELb0EEENS1_21CollectiveEpilogueFwdINS6_IJSA_SC_SB_EEES9_SE_SG_Li384ELb1ELb1ELb0ELb0EEENS1_36VarlenDynamicPersistentTileSchedulerILi192ELi128ELi384ELi128ELb0ELb1ELb1ELb1ELb1ELb1EEEEEEEEEvNT_6ParamsE)
        /*0008*/ 	.word	0x00000004


	//----- nvinfo : EIATTR_FRAME_SIZE
	.align		4
.L_12:
        /*000c*/ 	.byte	0x04, 0x11
        /*000e*/ 	.short	(.L_14 - .L_13)
	.align		4
.L_13:
        /*0010*/ 	.word	index@(_ZN7cutlass13device_kernelIN5flash11enable_sm90INS1_16FlashAttnFwdSm90INS1_25CollectiveMainloopFwdSm90ILi2EN4cute5tupleIJNS5_1CILi1EEES8_S8_EEENS6_IJNS7_ILi192EEENS7_ILi128EEENS7_ILi64EEEEEELi64ENS_10bfloat16_tEfNS_4arch4Sm90ELb1ELb0ELb0ELb1ELb1ELb1ELb0ELb1ELb1ELb1ELb0ELb0EEENS1_21CollectiveEpilogueFwdINS6_IJSA_SC_SB_EEES9_SE_SG_Li384ELb1ELb1ELb0ELb0EEENS1_36VarlenDynamicPersistentTileSchedulerILi192ELi128ELi384ELi128ELb0ELb1ELb1ELb1ELb1ELb1EEEEEEEEEvNT_6ParamsE)
        /*0014*/ 	.word	0x00000000


	//----- nvinfo : EIATTR_REGCOUNT
	.align		4
.L_14:
        /*0018*/ 	.byte	0x04, 0x2f
        /*001a*/ 	.short	(.L_16 - .L_15)
	.align		4
.L_15:
        /*001c*/ 	.word	index@(_ZN7cutlass13device_kernelIN5flash11enable_sm90INS1_16FlashAttnFwdSm90INS1_25CollectiveMainloopFwdSm90ILi2EN4cute5tupleIJNS5_1CILi1EEES8_S8_EEENS6_IJNS7_ILi192EEENS7_ILi128EEENS7_ILi64EEEEEELi64ENS_10bfloat16_tEfNS_4arch4Sm90ELb1ELb0ELb0ELb1ELb1ELb0ELb0ELb1ELb1ELb1ELb0ELb0EEENS1_21CollectiveEpilogueFwdINS6_IJSA_SC_SB_EEES9_SE_SG_Li384ELb1ELb1ELb0ELb0EEENS1_36VarlenDynamicPersistentTileSchedulerILi192ELi128ELi384ELi128ELb0ELb1ELb1ELb1ELb1ELb1EEEEEEEEEvNT_6ParamsE)
        /*0020*/ 	.word	0x00000004


	//----- nvinfo : EIATTR_FRAME_SIZE
	.align		4
.L_16:
        /*0024*/ 	.byte	0x04, 0x11
        /*0026*/ 	.short	(.L_18 - .L_17)
	.align		4
.L_17:
        /*0028*/ 	.word	index@(_ZN7cutlass13device_kernelIN5flash11enable_sm90INS1_16FlashAttnFwdSm90INS1_25CollectiveMainloopFwdSm90ILi2EN4cute5tupleIJNS5_1CILi1EEES8_S8_EEENS6_IJNS7_ILi192EEENS7_ILi128EEENS7_ILi64EEEEEELi64ENS_10bfloat16_tEfNS_4arch4Sm90ELb1ELb0ELb0ELb1ELb1ELb0ELb0ELb1ELb1ELb1ELb0ELb0EEENS1_21CollectiveEpilogueFwdINS6_IJSA_SC_SB_EEES9_SE_SG_Li384ELb1ELb1ELb0ELb0EEENS1_36VarlenDynamicPersistentTileSchedulerILi192ELi128ELi384ELi128ELb0ELb1ELb1ELb1ELb1ELb1EEEEEEEEEvNT_6ParamsE)
        /*002c*/ 	.word	0x00000000


	//----- nvinfo : EIATTR_REGCOUNT
	.align		4
.L_18:
        /*0030*/ 	.byte	0x04, 0x2f
        /*0032*/ 	.short	(.L_20 - .L_19)
	.align		4
.L_19:
        /*0034*/ 	.word	index@(_ZN7cutlass13device_kernelIN5flash11enable_sm90INS1_16FlashAttnFwdSm90INS1_25CollectiveMainloopFwdSm90ILi2EN4cute5tupleIJNS5_1CILi1EEES8_S8_EEENS6_IJNS7_ILi192EEENS7_ILi128EEENS7_ILi64EEEEEELi64ENS_10bfloat16_tEfNS_4arch4Sm90ELb1ELb0ELb0ELb0ELb1ELb0ELb0ELb1ELb1ELb1ELb0ELb0EEENS1_21CollectiveEpilogueFwdINS6_IJSA_SC_SB_EEES9_SE_SG_Li384ELb0ELb1ELb0ELb0EEENS1_30DynamicPersistentTileSchedulerILi384ELi128ELb0ELb1ELb1EEEEEEEEEvNT_6ParamsE)
        /*0038*/ 	.word	0x00000004


	//----- nvinfo : EIATTR_FRAME_SIZE
	.align		4
.L_20:
        /*003c*/ 	.byte	0x04, 0x11
        /*003e*/ 	.short	(.L_22 - .L_21)
	.align		4
.L_21:
        /*0040*/ 	.word	index@(_ZN7cutlass13device_kernelIN5flash11enable_sm90INS1_16FlashAttnFwdSm90INS1_25CollectiveMainloopFwdSm90ILi2EN4cute5tupleIJNS5_1CILi1EEES8_S8_EEENS6_IJNS7_ILi192EEENS7_ILi128EEENS7_ILi64EEEEEELi64ENS_10bfloat16_tEfNS_4arch4Sm90ELb1ELb0ELb0ELb0ELb1ELb0ELb0ELb1ELb1ELb1ELb0ELb0EEENS1_21CollectiveEpilogueFwdINS6_IJSA_SC_SB_EEES9_SE_SG_Li384ELb0ELb1ELb0ELb0EEENS1_30DynamicPersistentTileSchedulerILi384ELi128ELb0ELb1ELb1EEEEEEEEEvNT_6ParamsE)
        /*0044*/ 	.word	0x00000000


	//----- nvinfo : EIATTR_REGCOUNT
	.align		4
.L_22:
        /*0048*/ 	.byte	0x04, 0x2f
        /*004a*/ 	.short	(.L_24 - .L_23)
	.align		4
.L_23:
        /*004c*/ 	.word	index@(_ZN7cutlass13device_kernelIN5flash11enable_sm90INS1_16FlashAttnFwdSm90INS1_25CollectiveMainloopFwdSm90ILi2EN4cute5tupleIJNS5_1CILi1EEES8_S8_EEENS6_IJNS7_ILi192EEENS7_ILi128EEENS7_ILi64EEEEEELi64ENS_10bfloat16_tEfNS_4arch4Sm90ELb0ELb1ELb0ELb1ELb1ELb1ELb0ELb1ELb1ELb1ELb0ELb0EEENS1_21CollectiveEpilogueFwdINS6_IJSA_SC_SB_EEES9_SE_SG_Li384ELb1ELb1ELb0ELb0EEENS1_36VarlenDynamicPersistentTileSchedulerILi192ELi128ELi384ELi128ELb0ELb1ELb1ELb1ELb0ELb1EEEEEEEEEvNT_6ParamsE)
        /*0050*/ 	.word	0x00000004


	//----- nvinfo : EIATTR_FRAME_SIZE
	.align		4
.L_24:
        /*0054*/ 	.byte	0x04, 0x11
        /*0056*/ 	.short	(.L_26 - .L_25)
	.align		4
.L_25:
        /*0058*/ 	.word	index@(_ZN7cutlass13device_kernelIN5flash11enable_sm90INS1_16FlashAttnFwdSm90INS1_25CollectiveMainloopFwdSm90ILi2EN4cute5tupleIJNS5_1CILi1EEES8_S8_EEENS6_IJNS7_ILi192EEENS7_ILi128EEENS7_ILi64EEEEEELi64ENS_10bfloat16_tEfNS_4arch4Sm90ELb0ELb1ELb0ELb1ELb1ELb1ELb0ELb1ELb1ELb1ELb0ELb0EEENS1_21CollectiveEpilogueFwdINS6_IJSA_SC_SB_EEES9_SE_SG_Li384ELb1ELb1ELb0ELb0EEENS1_36VarlenDynamicPersistentTileSchedulerILi192ELi128ELi384ELi128ELb0ELb1ELb1ELb1ELb0ELb1EEEEEEEEEvNT_6ParamsE)
        /*005c*/ 	.word	0x00000000


	//----- nvinfo : EIATTR_REGCOUNT
	.align		4
.L_26:
        /*0060*/ 	.byte	0x04, 0x2f
        /*0062*/ 	.short	(.L_28 - .L_27)
	.align		4
.L_27:
        /*0064*/ 	.word	index@(_ZN7cutlass13device_kernelIN5flash11enable_sm90INS1_16FlashAttnFwdSm90INS1_25CollectiveMainloopFwdSm90ILi2EN4cute5tupleIJNS5_1CILi1EEES8_S8_EEENS6_IJNS7_ILi192EEENS7_ILi128EEENS7_ILi64EEEEEELi64ENS_10bfloat16_tEfNS_4arch4Sm90ELb0ELb1ELb0ELb1ELb1ELb0ELb0ELb1ELb1ELb1ELb0ELb0EEENS1_21CollectiveEpilogueFwdINS6_IJSA_SC_SB_EEES9_SE_SG_Li384ELb1ELb1ELb0ELb0EEENS1_36VarlenDynamicPersistentTileSchedulerILi192ELi128ELi384ELi128ELb0ELb1ELb1ELb1ELb0ELb1EEEEEEEEEvNT_6ParamsE)
        /*0068*/ 	.word	0x00000004


	//----- nvinfo : EIATTR_FRAME_SIZE
	.align		4
.L_28:
        /*006c*/ 	.byte	0x04, 0x11
        /*006e*/ 	.short	(.L_30 - .L_29)
	.align		4
.L_29:
        /*0070*/ 	.word	index@(_ZN7cutlass13device_kernelIN5flash11enable_sm90INS1_16FlashAttnFwdSm90INS1_25CollectiveMainloopFwdSm90ILi2EN4cute5tupleIJNS5_1CILi1EEES8_S8_EEENS6_IJNS7_ILi192EEENS7_ILi128EEENS7_ILi64EEEEEELi64ENS_10bfloat16_tEfNS_4arch4Sm90ELb0ELb1ELb0ELb1ELb1ELb0ELb0ELb1ELb1ELb1ELb0ELb0EEENS1_21CollectiveEpilogueFwdINS6_IJSA_SC_SB_EEES9_SE_SG_Li384ELb1ELb1ELb0ELb0EEENS1_36VarlenDynamicPersistentTileSchedulerILi192ELi128ELi384ELi128ELb0ELb1ELb1ELb1ELb0ELb1EEEEEEEEEvNT_6ParamsE)
        /*0074*/ 	.word	0x00000000


	//----- nvinfo : EIATTR_REGCOUNT
	.align		4
.L_30:
        /*0078*/ 	.byte	0x04, 0x2f
        /*007a*/ 	.short	(.L_32 - .L_31)
	.align		4
.L_31:
        /*007c*/ 	.word	index@(_ZN7cutlass13device_kernelIN5flash11enable_sm90INS1_16FlashAttnFwdSm90INS1_25CollectiveMainloopFwdSm90ILi2EN4cute5tupleIJNS5_1CILi1EEES8_S8_EEENS6_IJNS7_ILi192EEENS7_ILi128EEENS7_ILi64EEEEEELi64ENS_10bfloat16_tEfNS_4arch4Sm90ELb0ELb1ELb0ELb0ELb1ELb0ELb0ELb1ELb1ELb1ELb0ELb0EEENS1_21CollectiveEpilogueFwdINS6_IJSA_SC_SB_EEES9_SE_SG_Li384ELb0ELb1ELb0ELb0EEENS1_30DynamicPersistentTileSchedulerILi384ELi128ELb0ELb1ELb1EEEEEEEEEvNT_6ParamsE)
        /*0080*/ 	.word	0x00000004


	//----- nvinfo : EIATTR_FRAME_SIZE
	.align		4
.L_32:
        /*0084*/ 	.byte	0x04, 0x11
        /*0086*/ 	.short	(.L_34 - .L_33)
	.align		4
.L_33:
        /*0088*/ 	.word	index@(_ZN7cutlass13device_kernelIN5flash11enable_sm90INS1_16FlashAttnFwdSm90INS1_25CollectiveMainloopFwdSm90ILi2EN4cute5tupleIJNS5_1CILi1EEES8_S8_EEENS6_IJNS7_ILi192EEENS7_ILi128EEENS7_ILi64EEEEEELi64ENS_10bfloat16_tEfNS_4arch4Sm90ELb0ELb1ELb0ELb0ELb1ELb0ELb0ELb1ELb1ELb1ELb0ELb0EEENS1_21CollectiveEpilogueFwdINS6_IJSA_SC_SB_EEES9_SE_SG_Li384ELb0ELb1ELb0ELb0EEENS1_30DynamicPersistentTileSchedulerILi384ELi128ELb0ELb1ELb1EEEEEEEEEvNT_6ParamsE)
        /*008c*/ 	.word	0x00000000


	//----- nvinfo : EIATTR_REGCOUNT
	.align		4
.L_34:
        /*0090*/ 	.byte	0x04, 0x2f
        /*0092*/ 	.short	(.L_36 - .L_35)
	.align		4
.L_35:
        /*0094*/ 	.word	index@(_ZN7cutlass13device_kernelIN5flash11enable_sm90INS1_16FlashAttnFwdSm90INS1_25CollectiveMainloopFwdSm90ILi2EN4cute5tupleIJNS5_1CILi1EEES8_S8_EEENS6_IJNS7_ILi192EEENS7_ILi128EEENS7_ILi64EEEEEELi64ENS_10bfloat16_tEfNS_4arch4Sm90ELb0ELb0ELb0ELb1ELb1ELb1ELb0ELb1ELb1ELb1ELb0ELb0EEENS1_21CollectiveEpilogueFwdINS6_IJSA_SC_SB_EEES9_SE_SG_Li384ELb1ELb1ELb0ELb0EEENS1_36VarlenDynamicPersistentTileSchedulerILi192ELi128ELi384ELi128ELb0ELb1ELb1ELb0ELb1ELb1EEEEEEEEEvNT_6ParamsE)
        /*0098*/ 	.word	0x00000004


	//----- nvinfo : EIATTR_FRAME_SIZE
	.align		4
.L_36:
        /*009c*/ 	.byte	0x04, 0x11
        /*009e*/ 	.short	(.L_38 - .L_37)
	.align		4
.L_37:
        /*00a0*/ 	.word	index@(_ZN7cutlass13device_kernelIN5flash11enable_sm90INS1_16FlashAttnFwdSm90INS1_25CollectiveMainloopFwdSm90ILi2EN4cute5tupleIJNS5_1CILi1EEES8_S8_EEENS6_IJNS7_ILi192EEENS7_ILi128EEENS7_ILi64EEEEEELi64ENS_10bfloat16_tEfNS_4arch4Sm90ELb0ELb0ELb0ELb1ELb1ELb1ELb0ELb1ELb1ELb1ELb0ELb0EEENS1_21CollectiveEpilogueFwdINS6_IJSA_SC_SB_EEES9_SE_SG_Li384ELb1ELb1ELb0ELb0EEENS1_36VarlenDynamicPersistentTileSchedulerILi192ELi128ELi384ELi128ELb0ELb1ELb1ELb0ELb1ELb1EEEEEEEEEvNT_6ParamsE)
        /*00a4*/ 	.word	0x00000000


	//----- nvinfo : EIATTR_REGCOUNT
	.align		4
.L_38:
        /*00a8*/ 	.byte	0x04, 0x2f
        /*00aa*/ 	.short	(.L_40 - .L_39)
	.align		4
.L_39:
        /*00ac*/ 	.word	index@(_ZN7cutlass13device_kernelIN5flash11enable_sm90INS1_16FlashAttnFwdSm90INS1_25CollectiveMainloopFwdSm90ILi2EN4cute5tupleIJNS5_1CILi1EEES8_S8_EEENS6_IJNS7_ILi192EEENS7_ILi128EEENS7_ILi64EEEEEELi64ENS_10bfloat16_tEfNS_4arch4Sm90ELb0ELb0ELb0ELb1ELb1ELb0ELb0ELb1ELb1ELb1ELb0ELb0EEENS1_21CollectiveEpilogueFwdINS6_IJSA_SC_SB_EEES9_SE_SG_Li384ELb1ELb1ELb0ELb0EEENS1_36VarlenDynamicPersistentTileSchedulerILi192ELi128ELi384ELi128ELb0ELb1ELb1ELb0ELb1ELb1EEEEEEEEEvNT_6ParamsE)
        /*00b0*/ 	.word	0x00000004


	//----- nvinfo : EIATTR_FRAME_SIZE
	.align		4
.L_40:
        /*00b4*/ 	.byte	0x04, 0x11
        /*00b6*/ 	.short	(.L_42 - .L_41)
	.align		4
.L_41:
        /*00b8*/ 	.word	index@(_ZN7cutlass13device_kernelIN5flash11enable_sm90INS1_16FlashAttnFwdSm90INS1_25CollectiveMainloopFwdSm90ILi2EN4cute5tupleIJNS5_1CILi1EEES8_S8_EEENS6_IJNS7_ILi192EEENS7_ILi128EEENS7_ILi64EEEEEELi64ENS_10bfloat16_tEfNS_4arch4Sm90ELb0ELb0ELb0ELb1ELb1ELb0ELb0ELb1ELb1ELb1ELb0ELb0EEENS1_21CollectiveEpilogueFwdINS6_IJSA_SC_SB_EEES9_SE_SG_Li384ELb1ELb1ELb0ELb0EEENS1_36VarlenDynamicPersistentTileSchedulerILi192ELi128ELi384ELi128ELb0ELb1ELb1ELb0ELb1ELb1EEEEEEEEEvNT_6ParamsE)
        /*00bc*/ 	.word	0x00000000


	//----- nvinfo : EIATTR_REGCOUNT
	.align		4
.L_42:
        /*00c0*/ 	.byte	0x04, 0x2f
        /*00c2*/ 	.short	(.L_44 - .L_43)
	.align		4
.L_43:
        /*00c4*/ 	.word	index@(_ZN7cutlass13device_kernelIN5flash11enable_sm90INS1_16FlashAttnFwdSm90INS1_25CollectiveMainloopFwdSm90ILi2EN4cute5tupleIJNS5_1CILi1EEES8_S8_EEENS6_IJNS7_ILi192EEENS7_ILi128EEENS7_ILi64EEEEEELi64ENS_10bfloat16_tEfNS_4arch4Sm90ELb0ELb0ELb0ELb0ELb1ELb0ELb0ELb1ELb1ELb1ELb0ELb0EEENS1_21CollectiveEpilogueFwdINS6_IJSA_SC_SB_EEES9_SE_SG_Li384ELb0ELb1ELb0ELb0EEENS1_29StaticPersistentTileSchedulerILb0EEEEEEEEEvNT_6ParamsE)
        /*00c8*/ 	.word	0x00000004


	//----- nvinfo : EIATTR_FRAME_SIZE
	.align		4
.L_44:
        /*00cc*/ 	.byte	0x04, 0x11
        /*00ce*/ 	.short	(.L_46 - .L_45)
	.align		4
.L_45:
        /*00d0*/ 	.word	index@(_ZN7cutlass13device_kernelIN5flash11enable_sm90INS1_16FlashAttnFwdSm90INS1_25CollectiveMainloopFwdSm90ILi2EN4cute5tupleIJNS5_1CILi1EEES8_S8_EEENS6_IJNS7_ILi192EEENS7_ILi128EEENS7_ILi64EEEEEELi64ENS_10bfloat16_tEfNS_4arch4Sm90ELb0ELb0ELb0ELb0ELb1ELb0ELb0ELb1ELb1ELb1ELb0ELb0EEENS1_21CollectiveEpilogueFwdINS6_IJSA_SC_SB_EEES9_SE_SG_Li384ELb0ELb1ELb0ELb0EEENS1_29StaticPersistentTileSchedulerILb0EEEEEEEEEvNT_6ParamsE)
        /*00d4*/ 	.word	0x00000000


	//----- nvinfo : EIATTR_MIN_STACK_SIZE
	.align		4
.L_46:
        /*00d8*/ 	.byte	0x04, 0x12
        /*00da*/ 	.short	(.L_48 - .L_47)
	.align		4
.L_47:
        /*00dc*/ 	.word	index@(_ZN7cutlass13device_kernelIN5flash11enable_sm90INS1_16FlashAttnFwdSm90INS1_25CollectiveMainloopFwdSm90ILi2EN4cute5tupleIJNS5_1CILi1EEES8_S8_EEENS6_IJNS7_ILi192EEENS7_ILi128EEENS7_ILi64EEEEEELi64ENS_10bfloat16_tEfNS_4arch4Sm90ELb0ELb0ELb0ELb0ELb1ELb0ELb0ELb1ELb1ELb1ELb0ELb0EEENS1_21CollectiveEpilogueFwdINS6_IJSA_SC_SB_EEES9_SE_SG_Li384ELb0ELb1ELb0ELb0EEENS1_29StaticPersistentTileSchedulerILb0EEEEEEEEEvNT_6ParamsE)
        /*00e0*/ 	.word	0x00000000


	//----- nvinfo : EIATTR_MIN_STACK_SIZE
	.align		4
.L_48:
        /*00e4*/ 	.byte	0x04, 0x12
        /*00e6*/ 	.short	(.L_50 - .L_49)
	.align		4
.L_49:
        /*00e8*/ 	.word	index@(_ZN7cutlass13device_kernelIN5flash11enable_sm90INS1_16FlashAttnFwdSm90INS1_25CollectiveMainloopFwdSm90ILi2EN4cute5tupleIJNS5_1CILi1EEES8_S8_EEENS6_IJNS7_ILi192EEENS7_ILi128EEENS7_ILi64EEEEEELi64ENS_10bfloat16_tEfNS_4arch4Sm90ELb0ELb0ELb0ELb1ELb1ELb0ELb0ELb1ELb1ELb1ELb0ELb0EEENS1_21CollectiveEpilogueFwdINS6_IJSA_SC_SB_EEES9_SE_SG_Li384ELb1ELb1ELb0ELb0EEENS1_36VarlenDynamicPersistentTileSchedulerILi192ELi128ELi384ELi128ELb0ELb1ELb1ELb0ELb1ELb1EEEEEEEEEvNT_6ParamsE)
        /*00ec*/ 	.word	0x00000000


	//----- nvinfo : EIATTR_MIN_STACK_SIZE
	.align		4
.L_50:
        /*00f0*/ 	.byte	0x04, 0x12
        /*00f2*/ 	.short	(.L_52 - .L_51)
	.align		4
.L_51:
        /*00f4*/ 	.word	index@(_ZN7cutlass13device_kernelIN5flash11enable_sm90INS1_16FlashAttnFwdSm90INS1_25CollectiveMainloopFwdSm90ILi2EN4cute5tupleIJNS5_1CILi1EEES8_S8_EEENS6_IJNS7_ILi192EEENS7_ILi128EEENS7_ILi64EEEEEELi64ENS_10bfloat16_tEfNS_4arch4Sm90ELb0ELb0ELb0ELb1ELb1ELb1ELb0ELb1ELb1ELb1ELb0ELb0EEENS1_21CollectiveEpilogueFwdINS6_IJSA_SC_SB_EEES9_SE_SG_Li384ELb1ELb1ELb0ELb0EEENS1_36VarlenDynamicPersistentTileSchedulerILi192ELi128ELi384ELi128ELb0ELb1ELb1ELb0ELb1ELb1EEEEEEEEEvNT_6ParamsE)
        /*00f8*/ 	.word	0x00000000


	//----- nvinfo : EIATTR_MIN_STACK_SIZE
	.align		4
.L_52:
        /*00fc*/ 	.byte	0x04, 0x12
        /*00fe*/ 	.short	(.L_54 - .L_53)
	.align		4
.L_53:
        /*0100*/ 	.word	index@(_ZN7cutlass13device_kernelIN5flash11enable_sm90INS1_16FlashAttnFwdSm90INS1_25CollectiveMainloopFwdSm90ILi2EN4cute5tupleIJNS5_1CILi1EEES8_S8_EEENS6_IJNS7_ILi192EEENS7_ILi128EEENS7_ILi64EEEEEELi64ENS_10bfloat16_tEfNS_4arch4Sm90ELb0ELb1ELb0ELb0ELb1ELb0ELb0ELb1ELb1ELb1ELb0ELb0EEENS1_21CollectiveEpilogueFwdINS6_IJSA_SC_SB_EEES9_SE_SG_Li384ELb0ELb1ELb0ELb0EEENS1_30DynamicPersistentTileSchedulerILi384ELi128ELb0ELb1ELb1EEEEEEEEEvNT_6ParamsE)
        /*0104*/ 	.word	0x00000000


	//----- nvinfo : EIATTR_MIN_STACK_SIZE
	.align		4
.L_54:
        /*0108*/ 	.byte	0x04, 0x12
        /*010a*/ 	.short	(.L_56 - .L_55)
	.align		4
.L_55:
        /*010c*/ 	.word	index@(_ZN7cutlass13device_kernelIN5flash11enable_sm90INS1_16FlashAttnFwdSm90INS1_25CollectiveMainloopFwdSm90ILi2EN4cute5tupleIJNS5_1CILi1EEES8_S8_EEENS6_IJNS7_ILi192EEENS7_ILi128EEENS7_ILi64EEEEEELi64ENS_10bfloat16_tEfNS_4arch4Sm90ELb0ELb1ELb0ELb1ELb1ELb0ELb0ELb1ELb1ELb1ELb0ELb0EEENS1_21CollectiveEpilogueFwdINS6_IJSA_SC_SB_EEES9_SE_SG_Li384ELb1ELb1ELb0ELb0EEENS1_36VarlenDynamicPersistentTileSchedulerILi192ELi128ELi384ELi128ELb0ELb1ELb1ELb1ELb0ELb1EEEEEEEEEvNT_6ParamsE)
        /*0110*/ 	.word	0x00000000


	//----- nvinfo : EIATTR_MIN_STACK_SIZE
	.align		4
.L_56:
        /*0114*/ 	.byte	0x04, 0x12
        /*0116*/ 	.short	(.L_58 - .L_57)
	.align		4
.L_57:
        /*0118*/ 	.word	index@(_ZN7cutlass13device_kernelIN5flash11enable_sm90INS1_16FlashAttnFwdSm90INS1_25CollectiveMainloopFwdSm90ILi2EN4cute5tupleIJNS5_1CILi1EEES8_S8_EEENS6_IJNS7_ILi192EEENS7_ILi128EEENS7_ILi64EEEEEELi64ENS_10bfloat16_tEfNS_4arch4Sm90ELb0ELb1ELb0ELb1ELb1ELb1ELb0ELb1ELb1ELb1ELb0ELb0EEENS1_21CollectiveEpilogueFwdINS6_IJSA_SC_SB_EEES9_SE_SG_Li384ELb1ELb1ELb0ELb0EEENS1_36VarlenDynamicPersistentTileSchedulerILi192ELi128ELi384ELi128ELb0ELb1ELb1ELb1ELb0ELb1EEEEEEEEEvNT_6ParamsE)
        /*011c*/ 	.word	0x00000000


	//----- nvinfo : EIATTR_MIN_STACK_SIZE
	.align		4
.L_58:
        /*0120*/ 	.byte	0x04, 0x12
        /*0122*/ 	.short	(.L_60 - .L_59)
	.align		4
.L_59:
        /*0124*/ 	.word	index@(_ZN7cutlass13device_kernelIN5flash11enable_sm90INS1_16FlashAttnFwdSm90INS1_25CollectiveMainloopFwdSm90ILi2EN4cute5tupleIJNS5_1CILi1EEES8_S8_EEENS6_IJNS7_ILi192EEENS7_ILi128EEENS7_ILi64EEEEEELi64ENS_10bfloat16_tEfNS_4arch4Sm90ELb1ELb0ELb0ELb0ELb1ELb0ELb0ELb1ELb1ELb1ELb0ELb0EEENS1_21CollectiveEpilogueFwdINS6_IJSA_SC_SB_EEES9_SE_SG_Li384ELb0ELb1ELb0ELb0EEENS1_30DynamicPersistentTileSchedulerILi384ELi128ELb0ELb1ELb1EEEEEEEEEvNT_6ParamsE)
        /*0128*/ 	.word	0x00000000


	//----- nvinfo : EIATTR_MIN_STACK_SIZE
	.align		4
.L_60:
        /*012c*/ 	.byte	0x04, 0x12
        /*012e*/ 	.short	(.L_62 - .L_61)
	.align		4
.L_61:
        /*0130*/ 	.word	index@(_ZN7cutlass13device_kernelIN5flash11enable_sm90INS1_16FlashAttnFwdSm90INS1_25CollectiveMainloopFwdSm90ILi2EN4cute5tupleIJNS5_1CILi1EEES8_S8_EEENS6_IJNS7_ILi192EEENS7_ILi128EEENS7_ILi64EEEEEELi64ENS_10bfloat16_tEfNS_4arch4Sm90ELb1ELb0ELb0ELb1ELb1ELb0ELb0ELb1ELb1ELb1ELb0ELb0EEENS1_21CollectiveEpilogueFwdINS6_IJSA_SC_SB_EEES9_SE_SG_Li384ELb1ELb1ELb0ELb0EEENS1_36VarlenDynamicPersistentTileSchedulerILi192ELi128ELi384ELi128ELb0ELb1ELb1ELb1ELb1ELb1EEEEEEEEEvNT_6ParamsE)
        /*0134*/ 	.word	0x00000000


	//----- nvinfo : EIATTR_MIN_STACK_SIZE
	.align		4
.L_62:
        /*0138*/ 	.byte	0x04, 0x12
        /*013a*/ 	.short	(.L_64 - .L_63)
	.align		4
.L_63:
        /*013c*/ 	.word	index@(_ZN7cutlass13device_kernelIN5flash11enable_sm90INS1_16FlashAttnFwdSm90INS1_25CollectiveMainloopFwdSm90ILi2EN4cute5tupleIJNS5_1CILi1EEES8_S8_EEENS6_IJNS7_ILi192EEENS7_ILi128EEENS7_ILi64EEEEEELi64ENS_10bfloat16_tEfNS_4arch4Sm90ELb1ELb0ELb0ELb1ELb1ELb1ELb0ELb1ELb1ELb1ELb0ELb0EEENS1_21CollectiveEpilogueFwdINS6_IJSA_SC_SB_EEES9_SE_SG_Li384ELb1ELb1ELb0ELb0EEENS1_36VarlenDynamicPersistentTileSchedulerILi192ELi128ELi384ELi128ELb0ELb1ELb1ELb1ELb1ELb1EEEEEEEEEvNT_6ParamsE)
        /*0140*/ 	.word	0x00000000
.L_64:


//--------------------- .nv.compat                --------------------------
	.section	.nv.compat,"",@"SHT_CUDA_COMPAT_INFO"
	.align	4
        /*0000*/ 	.byte	0x02, 0x09, 0x01, 0x00, 0x02, 0x02, 0x01, 0x00, 0x02, 0x05, 0x05, 0x00, 0x03, 0x07, 0x01, 0x01
        /*0010*/ 	.byte	0x02, 0x03, 0x00, 0x00, 0x02, 0x06, 0x01, 0x00, 0x04, 0x0b, 0x08, 0x00, 0x09, 0x00, 0x00, 0x00
        /*0020*/ 	.byte	0x00, 0x00, 0x00, 0x00


//--------------------- .nv.info._ZN7cutlass13device_kernelIN5flash11enable_sm90INS1_16FlashAttnFwdSm90INS1_25CollectiveMainloopFwdSm90ILi2EN4cute5tupleIJNS5_1CILi1EEES8_S8_EEENS6_IJNS7_ILi192EEENS7_ILi128EEENS7_ILi64EEEEEELi64ENS_10bfloat16_tEfNS_4arch4Sm90ELb0ELb0ELb0ELb0ELb1ELb0ELb0ELb1ELb1ELb1ELb0ELb0EEENS1_21CollectiveEpilogueFwdINS6_IJSA_SC_SB_EEES9_SE_SG_Li384ELb0ELb1ELb0ELb0EEENS1_29StaticPersistentTileSchedulerILb0EEEEEEEEEvNT_6ParamsE --------------------------
	.section	.nv.info._ZN7cutlass13device_kernelIN5flash11enable_sm90INS1_16FlashAttnFwdSm90INS1_25CollectiveMainloopFwdSm90ILi2EN4cute5tupleIJNS5_1CILi1EEES8_S8_EEENS6_IJNS7_ILi192EEENS7_ILi128EEENS7_ILi64EEEEEELi64ENS_10bfloat16_tEfNS_4arch4Sm90ELb0ELb0ELb0ELb0ELb1ELb0ELb0ELb1ELb1ELb1ELb0ELb0EEENS1_21CollectiveEpilogueFwdINS6_IJSA_SC_SB_EEES9_SE_SG_Li384ELb0ELb1ELb0ELb0EEENS1_29StaticPersistentTileSchedulerILb0EEEEEEEEEvNT_6ParamsE,"",@"SHT_CUDA_INFO"
	.sectionflags	@""
	.align	4


	//----- nvinfo : EIATTR_CUDA_API_VERSION
	.align		4
        /*0000*/ 	.byte	0x04, 0x37
        /*0002*/ 	.short	(.L_66 - .L_65)
.L_65:
        /*0004*/ 	.word	0x00000082


	//----- nvinfo : EIATTR_KPARAM_INFO
	.align		4
.L_66:
        /*0008*/ 	.byte	0x04, 0x17
        /*000a*/ 	.short	(.L_68 - .L_67)
.L_67:
        /*000c*/ 	.word	0x00000000
        /*0010*/ 	.short	0x0000
        /*0012*/ 	.short	0x0000
        /*0014*/ 	.byte	0x00, 0xf0, 0x01, 0x28


	//----- nvinfo : EIATTR_SPARSE_MMA_MASK
	.align		4
.L_68:
        /*0018*/ 	.byte	0x03, 0x50
        /*001a*/ 	.short	0x0000


	//----- nvinfo : EIATTR_MAXREG_COUNT
	.align		4
        /*001c*/ 	.byte	0x03, 0x1b
        /*001e*/ 	.short	0x0080


	//----- nvinfo : EIATTR_MERCURY_ISA_VERSION
	.align		4
        /*0020*/ 	.byte	0x03, 0x5f
        /*0022*/ 	.short	0x0101


	//----- nvinfo : EIATTR_VRC_CTA_INIT_COUNT
	.align		4
        /*0024*/ 	.byte	0x02, 0x4a
	.zero		1
	.zero		1


	//----- nvinfo : EIATTR_EXIT_INSTR_OFFSETS
	.align		4
        /*0028*/ 	.byte	0x04, 0x1c
        /*002a*/ 	.short	(.L_70 - .L_69)


	//   ....[0]....
.L_69:
        /*002c*/ 	.word	0x00000010


	//----- nvinfo : EIATTR_MAX_THREADS
	.align		4
.L_70:
        /*0030*/ 	.byte	0x04, 0x05
        /*0032*/ 	.short	(.L_72 - .L_71)
.L_71:
        /*0034*/ 	.word	0x00000200
        /*0038*/ 	.word	0x00000001
        /*003c*/ 	.word	0x00000001


	//----- nvinfo : EIATTR_CBANK_PARAM_SIZE
	.align		4
.L_72:
        /*0040*/ 	.byte	0x03, 0x19
        /*0042*/ 	.short	0x0a00


	//----- nvinfo : EIATTR_PARAM_CBANK
	.align		4
        /*0044*/ 	.byte	0x04, 0x0a
        /*0046*/ 	.short	(.L_74 - .L_73)
	.align		4
.L_73:
        /*0048*/ 	.word	index@(.nv.constant0._ZN7cutlass13device_kernelIN5flash11enable_sm90INS1_16FlashAttnFwdSm90INS1_25CollectiveMainloopFwdSm90ILi2EN4cute5tupleIJNS5_1CILi1EEES8_S8_EEENS6_IJNS7_ILi192EEENS7_ILi128EEENS7_ILi64EEEEEELi64ENS_10bfloat16_tEfNS_4arch4Sm90ELb0ELb0ELb0ELb0ELb1ELb0ELb0ELb1ELb1ELb1ELb0ELb0EEENS1_21CollectiveEpilogueFwdINS6_IJSA_SC_SB_EEES9_SE_SG_Li384ELb0ELb1ELb0ELb0EEENS1_29StaticPersistentTileSchedulerILb0EEEEEEEEEvNT_6ParamsE)
        /*004c*/ 	.short	0x0380
        /*004e*/ 	.short	0x0a00


	//----- nvinfo : EIATTR_SW_WAR
	.align		4
.L_74:
        /*0050*/ 	.byte	0x04, 0x36
        /*0052*/ 	.short	(.L_76 - .L_75)
.L_75:
        /*0054*/ 	.word	0x00000008
.L_76:


//--------------------- .nv.info._ZN7cutlass13device_kernelIN5flash11enable_sm90INS1_16FlashAttnFwdSm90INS1_25CollectiveMainloopFwdSm90ILi2EN4cute5tupleIJNS5_1CILi1EEES8_S8_EEENS6_IJNS7_ILi192EEENS7_ILi128EEENS7_ILi64EEEEEELi64ENS_10bfloat16_tEfNS_4arch4Sm90ELb0ELb0ELb0ELb1ELb1ELb0ELb0ELb1ELb1ELb1ELb0ELb0EEENS1_21CollectiveEpilogueFwdINS6_IJSA_SC_SB_EEES9_SE_SG_Li384ELb1ELb1ELb0ELb0EEENS1_36VarlenDynamicPersistentTileSchedulerILi192ELi128ELi384ELi128ELb0ELb1ELb1ELb0ELb1ELb1EEEEEEEEEvNT_6ParamsE --------------------------
	.section	.nv.info._ZN7cutlass13device_kernelIN5flash11enable_sm90INS1_16FlashAttnFwdSm90INS1_25CollectiveMainloopFwdSm90ILi2EN4cute5tupleIJNS5_1CILi1EEES8_S8_EEENS6_IJNS7_ILi192EEENS7_ILi128EEENS7_ILi64EEEEEELi64ENS_10bfloat16_tEfNS_4arch4Sm90ELb0ELb0ELb0ELb1ELb1ELb0ELb0ELb1ELb1ELb1ELb0ELb0EEENS1_21CollectiveEpilogueFwdINS6_IJSA_SC_SB_EEES9_SE_SG_Li384ELb1ELb1ELb0ELb0EEENS1_36VarlenDynamicPersistentTileSchedulerILi192ELi128ELi384ELi128ELb0ELb1ELb1ELb0ELb1ELb1EEEEEEEEEvNT_6ParamsE,"",@"SHT_CUDA_INFO"
	.sectionflags	@""
	.align	4


	//----- nvinfo : EIATTR_CUDA_API_VERSION
	.align		4
        /*0000*/ 	.byte	0x04, 0x37
        /*0002*/ 	.short	(.L_78 - .L_77)
.L_77:
        /*0004*/ 	.word	0x00000082


	//----- nvinfo : EIATTR_KPARAM_INFO
	.align		4
.L_78:
        /*0008*/ 	.byte	0x04, 0x17
        /*000a*/ 	.short	(.L_80 - .L_79)
.L_79:
        /*000c*/ 	.word	0x00000000
        /*0010*/ 	.short	0x0000
        /*0012*/ 	.short	0x0000
        /*0014*/ 	.byte	0x00, 0xf0, 0x01, 0x2a


	//----- nvinfo : EIATTR_SPARSE_MMA_MASK
	.align		4
.L_80:
        /*0018*/ 	.byte	0x03, 0x50
        /*001a*/ 	.short	0x0000


	//----- nvinfo : EIATTR_MAXREG_COUNT
	.align		4
        /*001c*/ 	.byte	0x03, 0x1b
        /*001e*/ 	.short	0x0080


	//----- nvinfo : EIATTR_MERCURY_ISA_VERSION
	.align		4
        /*0020*/ 	.byte	0x03, 0x5f
        /*0022*/ 	.short	0x0101


	//----- nvinfo : EIATTR_VRC_CTA_INIT_COUNT
	.align		4
        /*0024*/ 	.byte	0x02, 0x4a
	.zero		1
	.zero		1


	//----- nvinfo : EIATTR_EXIT_INSTR_OFFSETS
	.align		4
        /*0028*/ 	.byte	0x04, 0x1c
        /*002a*/ 	.short	(.L_82 - .L_81)


	//   ....[0]....
.L_81:
        /*002c*/ 	.word	0x00000010


	//----- nvinfo : EIATTR_MAX_THREADS
	.align		4
.L_82:
        /*0030*/ 	.byte	0x04, 0x05
        /*0032*/ 	.short	(.L_84 - .L_83)
.L_83:
        /*0034*/ 	.word	0x00000200
        /*0038*/ 	.word	0x00000001
        /*003c*/ 	.word	0x00000001


	//----- nvinfo : EIATTR_CBANK_PARAM_SIZE
	.align		4
.L_84:
        /*0040*/ 	.byte	0x03, 0x19
        /*0042*/ 	.short	0x0a80


	//----- nvinfo : EIATTR_PARAM_CBANK
	.align		4
        /*0044*/ 	.byte	0x04, 0x0a
        /*0046*/ 	.short	(.L_86 - .L_85)
	.align		4
.L_85:
        /*0048*/ 	.word	index@(.nv.constant0._ZN7cutlass13device_kernelIN5flash11enable_sm90INS1_16FlashAttnFwdSm90INS1_25CollectiveMainloopFwdSm90ILi2EN4cute5tupleIJNS5_1CILi1EEES8_S8_EEENS6_IJNS7_ILi192EEENS7_ILi128EEENS7_ILi64EEEEEELi64ENS_10bfloat16_tEfNS_4arch4Sm90ELb0ELb0ELb0ELb1ELb1ELb0ELb0ELb1ELb1ELb1ELb0ELb0EEENS1_21CollectiveEpilogueFwdINS6_IJSA_SC_SB_EEES9_SE_SG_Li384ELb1ELb1ELb0ELb0EEENS1_36VarlenDynamicPersistentTileSchedulerILi192ELi128ELi384ELi128ELb0ELb1ELb1ELb0ELb1ELb1EEEEEEEEEvNT_6ParamsE)
        /*004c*/ 	.short	0x0380
        /*004e*/ 	.short	0x0a80


	//----- nvinfo : EIATTR_SW_WAR
	.align		4
.L_86:
        /*0050*/ 	.byte	0x04, 0x36
        /*0052*/ 	.short	(.L_88 - .L_87)
.L_87:
        /*0054*/ 	.word	0x00000008
.L_88:


//--------------------- .nv.info._ZN7cutlass13device_kernelIN5flash11enable_sm90INS1_16FlashAttnFwdSm90INS1_25CollectiveMainloopFwdSm90ILi2EN4cute5tupleIJNS5_1CILi1EEES8_S8_EEENS6_IJNS7_ILi192EEENS7_ILi128EEENS7_ILi64EEEEEELi64ENS_10bfloat16_tEfNS_4arch4Sm90ELb0ELb0ELb0ELb1ELb1ELb1ELb0ELb1ELb1ELb1ELb0ELb0EEENS1_21CollectiveEpilogueFwdINS6_IJSA_SC_SB_EEES9_SE_SG_Li384ELb1ELb1ELb0ELb0EEENS1_36VarlenDynamicPersistentTileSchedulerILi192ELi128ELi384ELi128ELb0ELb1ELb1ELb0ELb1ELb1EEEEEEEEEvNT_6ParamsE --------------------------
	.section	.nv.info._ZN7cutlass13device_kernelIN5flash11enable_sm90INS1_16FlashAttnFwdSm90INS1_25CollectiveMainloopFwdSm90ILi2EN4cute5tupleIJNS5_1CILi1EEES8_S8_EEENS6_IJNS7_ILi192EEENS7_ILi128EEENS7_ILi64EEEEEELi64ENS_10bfloat16_tEfNS_4arch4Sm90ELb0ELb0ELb0ELb1ELb1ELb1ELb0ELb1ELb1ELb1ELb0ELb0EEENS1_21CollectiveEpilogueFwdINS6_IJSA_SC_SB_EEES9_SE_SG_Li384ELb1ELb1ELb0ELb0EEENS1_36VarlenDynamicPersistentTileSchedulerILi192ELi128ELi384ELi128ELb0ELb1ELb1ELb0ELb1ELb1EEEEEEEEEvNT_6ParamsE,"",@"SHT_CUDA_INFO"
	.sectionflags	@""
	.align	4


	//----- nvinfo : EIATTR_CUDA_API_VERSION
	.align		4
        /*0000*/ 	.byte	0x04, 0x37
        /*0002*/ 	.short	(.L_90 - .L_89)
.L_89:
        /*0004*/ 	.word	0x00000082


	//----- nvinfo : EIATTR_KPARAM_INFO
	.align		4
.L_90:
        /*0008*/ 	.byte	0x04, 0x17
        /*000a*/ 	.short	(.L_92 - .L_91)
.L_91:
        /*000c*/ 	.word	0x00000000
        /*0010*/ 	.short	0x0000
        /*0012*/ 	.short	0x0000
        /*0014*/ 	.byte	0x00, 0xf0, 0x01, 0x2a


	//----- nvinfo : EIATTR_SPARSE_MMA_MASK
	.align		4
.L_92:
        /*0018*/ 	.byte	0x03, 0x50
        /*001a*/ 	.short	0x0000


	//----- nvinfo : EIATTR_MAXREG_COUNT
	.align		4
        /*001c*/ 	.byte	0x03, 0x1b
        /*001e*/ 	.short	0x0080


	//----- nvinfo : EIATTR_MERCURY_ISA_VERSION
	.align		4
        /*0020*/ 	.byte	0x03, 0x5f
        /*0022*/ 	.short	0x0101


	//----- nvinfo : EIATTR_VRC_CTA_INIT_COUNT
	.align		4
        /*0024*/ 	.byte	0x02, 0x4a
	.zero		1
	.zero		1


	//----- nvinfo : EIATTR_EXIT_INSTR_OFFSETS
	.align		4
        /*0028*/ 	.byte	0x04, 0x1c
        /*002a*/ 	.short	(.L_94 - .L_93)


	//   ....[0]....
.L_93:
        /*002c*/ 	.word	0x00000010


	//----- nvinfo : EIATTR_MAX_THREADS
	.align		4
.L_94:
        /*0030*/ 	.byte	0x04, 0x05
        /*0032*/ 	.short	(.L_96 - .L_95)
.L_95:
        /*0034*/ 	.word	0x00000200
        /*0038*/ 	.word	0x00000001
        /*003c*/ 	.word	0x00000001


	//----- nvinfo : EIATTR_CBANK_PARAM_SIZE
	.align		4
.L_96:
        /*0040*/ 	.byte	0x03, 0x19
        /*0042*/ 	.short	0x0a80


	//----- nvinfo : EIATTR_PARAM_CBANK
	.align		4
        /*0044*/ 	.byte	0x04, 0x0a
        /*0046*/ 	.short	(.L_98 - .L_97)
	.align		4
.L_97:
        /*0048*/ 	.word	index@(.nv.constant0._ZN7cutlass13device_kernelIN5flash11enable_sm90INS1_16FlashAttnFwdSm90INS1_25CollectiveMainloopFwdSm90ILi2EN4cute5tupleIJNS5_1CILi1EEES8_S8_EEENS6_IJNS7_ILi192EEENS7_ILi128EEENS7_ILi64EEEEEELi64ENS_10bfloat16_tEfNS_4arch4Sm90ELb0ELb0ELb0ELb1ELb1ELb1ELb0ELb1ELb1ELb1ELb0ELb0EEENS1_21CollectiveEpilogueFwdINS6_IJSA_SC_SB_EEES9_SE_SG_Li384ELb1ELb1ELb0ELb0EEENS1_36VarlenDynamicPersistentTileSchedulerILi192ELi128ELi384ELi128ELb0ELb1ELb1ELb0ELb1ELb1EEEEEEEEEvNT_6ParamsE)
        /*004c*/ 	.short	0x0380
        /*004e*/ 	.short	0x0a80


	//----- nvinfo : EIATTR_SW_WAR
	.align		4
.L_98:
        /*0050*/ 	.byte	0x04, 0x36
        /*0052*/ 	.short	(.L_100 - .L_99)
.L_99:
        /*0054*/ 	.word	0x00000008
.L_100:


//--------------------- .nv.info._ZN7cutlass13device_kernelIN5flash11enable_sm90INS1_16FlashAttnFwdSm90INS1_25CollectiveMainloopFwdSm90ILi2EN4cute5tupleIJNS5_1CILi1EEES8_S8_EEENS6_IJNS7_ILi192EEENS7_ILi128EEENS7_ILi64EEEEEELi64ENS_10bfloat16_tEfNS_4arch4Sm90ELb0ELb1ELb0ELb0ELb1ELb0ELb0ELb1ELb1ELb1ELb0ELb0EEENS1_21CollectiveEpilogueFwdINS6_IJSA_SC_SB_EEES9_SE_SG_Li384ELb0ELb1ELb0ELb0EEENS1_30DynamicPersistentTileSchedulerILi384ELi128ELb0ELb1ELb1EEEEEEEEEvNT_6ParamsE --------------------------
	.section	.nv.info._ZN7cutlass13device_kernelIN5flash11enable_sm90INS1_16FlashAttnFwdSm90INS1_25CollectiveMainloopFwdSm90ILi2EN4cute5tupleIJNS5_1CILi1EEES8_S8_EEENS6_IJNS7_ILi192EEENS7_ILi128EEENS7_ILi64EEEEEELi64ENS_10bfloat16_tEfNS_4arch4Sm90ELb0ELb1ELb0ELb0ELb1ELb0ELb0ELb1ELb1ELb1ELb0ELb0EEENS1_21CollectiveEpilogueFwdINS6_IJSA_SC_SB_EEES9_SE_SG_Li384ELb0ELb1ELb0ELb0EEENS1_30DynamicPersistentTileSchedulerILi384ELi128ELb0ELb1ELb1EEEEEEEEEvNT_6ParamsE,"",@"SHT_CUDA_INFO"
	.sectionflags	@""
	.align	4


	//----- nvinfo : EIATTR_CUDA_API_VERSION
	.align		4
        /*0000*/ 	.byte	0x04, 0x37
        /*0002*/ 	.short	(.L_102 - .L_101)
.L_101:
        /*0004*/ 	.word	0x00000082


	//----- nvinfo : EIATTR_KPARAM_INFO
	.align		4
.L_102:
        /*0008*/ 	.byte	0x04, 0x17
        /*000a*/ 	.short	(.L_104 - .L_103)
.L_103:
        /*000c*/ 	.word	0x00000000
        /*0010*/ 	.short	0x0000
        /*0012*/ 	.short	0x0000
        /*0014*/ 	.byte	0x00, 0xf0, 0x01, 0x2a


	//----- nvinfo : EIATTR_SPARSE_MMA_MASK
	.align		4
.L_104:
        /*0018*/ 	.byte	0x03, 0x50
        /*001a*/ 	.short	0x0000


	//----- nvinfo : EIATTR_MAXREG_COUNT
	.align		4
        /*001c*/ 	.byte	0x03, 0x1b
        /*001e*/ 	.short	0x0080


	//----- nvinfo : EIATTR_MERCURY_ISA_VERSION
	.align		4
        /*0020*/ 	.byte	0x03, 0x5f
        /*0022*/ 	.short	0x0101


	//----- nvinfo : EIATTR_VRC_CTA_INIT_COUNT
	.align		4
        /*0024*/ 	.byte	0x02, 0x4a
	.zero		1
	.zero		1


	//----- nvinfo : EIATTR_EXIT_INSTR_OFFSETS
	.align		4
        /*0028*/ 	.byte	0x04, 0x1c
        /*002a*/ 	.short	(.L_106 - .L_105)


	//   ....[0]....
.L_105:
        /*002c*/ 	.word	0x00000010


	//----- nvinfo : EIATTR_MAX_THREADS
	.align		4
.L_106:
        /*0030*/ 	.byte	0x04, 0x05
        /*0032*/ 	.short	(.L_108 - .L_107)
.L_107:
        /*0034*/ 	.word	0x00000200
        /*0038*/ 	.word	0x00000001
        /*003c*/ 	.word	0x00000001


	//----- nvinfo : EIATTR_CBANK_PARAM_SIZE
	.align		4
.L_108:
        /*0040*/ 	.byte	0x03, 0x19
        /*0042*/ 	.short	0x0a80


	//----- nvinfo : EIATTR_PARAM_CBANK
	.align		4
        /*0044*/ 	.byte	0x04, 0x0a
        /*0046*/ 	.short	(.L_110 - .L_109)
	.align		4
.L_109:
        /*0048*/ 	.word	index@(.nv.constant0._ZN7cutlass13device_kernelIN5flash11enable_sm90INS1_16FlashAttnFwdSm90INS1_25CollectiveMainloopFwdSm90ILi2EN4cute5tupleIJNS5_1CILi1EEES8_S8_EEENS6_IJNS7_ILi192EEENS7_ILi128EEENS7_ILi64EEEEEELi64ENS_10bfloat16_tEfNS_4arch4Sm90ELb0ELb1ELb0ELb0ELb1ELb0ELb0ELb1ELb1ELb1ELb0ELb0EEENS1_21CollectiveEpilogueFwdINS6_IJSA_SC_SB_EEES9_SE_SG_Li384ELb0ELb1ELb0ELb0EEENS1_30DynamicPersistentTileSchedulerILi384ELi128ELb0ELb1ELb1EEEEEEEEEvNT_6ParamsE)
        /*004c*/ 	.short	0x0380
        /*004e*/ 	.short	0x0a80


	//----- nvinfo : EIATTR_SW_WAR
	.align		4
.L_110:
        /*0050*/ 	.byte	0x04, 0x36
        /*0052*/ 	.short	(.L_112 - .L_111)
.L_111:
        /*0054*/ 	.word	0x00000008
.L_112:


//--------------------- .nv.info._ZN7cutlass13device_kernelIN5flash11enable_sm90INS1_16FlashAttnFwdSm90INS1_25CollectiveMainloopFwdSm90ILi2EN4cute5tupleIJNS5_1CILi1EEES8_S8_EEENS6_IJNS7_ILi192EEENS7_ILi128EEENS7_ILi64EEEEEELi64ENS_10bfloat16_tEfNS_4arch4Sm90ELb0ELb1ELb0ELb1ELb1ELb0ELb0ELb1ELb1ELb1ELb0ELb0EEENS1_21CollectiveEpilogueFwdINS6_IJSA_SC_SB_EEES9_SE_SG_Li384ELb1ELb1ELb0ELb0EEENS1_36VarlenDynamicPersistentTileSchedulerILi192ELi128ELi384ELi128ELb0ELb1ELb1ELb1ELb0ELb1EEEEEEEEEvNT_6ParamsE --------------------------
	.section	.nv.info._ZN7cutlass13device_kernelIN5flash11enable_sm90INS1_16FlashAttnFwdSm90INS1_25CollectiveMainloopFwdSm90ILi2EN4cute5tupleIJNS5_1CILi1EEES8_S8_EEENS6_IJNS7_ILi192EEENS7_ILi128EEENS7_ILi64EEEEEELi64ENS_10bfloat16_tEfNS_4arch4Sm90ELb0ELb1ELb0ELb1ELb1ELb0ELb0ELb1ELb1ELb1ELb0ELb0EEENS1_21CollectiveEpilogueFwdINS6_IJSA_SC_SB_EEES9_SE_SG_Li384ELb1ELb1ELb0ELb0EEENS1_36VarlenDynamicPersistentTileSchedulerILi192ELi128ELi384ELi128ELb0ELb1ELb1ELb1ELb0ELb1EEEEEEEEEvNT_6ParamsE,"",@"SHT_CUDA_INFO"
	.sectionflags	@""
	.align	4


	//----- nvinfo : EIATTR_CUDA_API_VERSION
	.align		4
        /*0000*/ 	.byte	0x04, 0x37
        /*0002*/ 	.short	(.L_114 - .L_113)
.L_113:
        /*0004*/ 	.word	0x00000082


	//----- nvinfo : EIATTR_KPARAM_INFO
	.align		4
.L_114:
        /*0008*/ 	.byte	0x04, 0x17
        /*000a*/ 	.short	(.L_116 - .L_115)
.L_115:
        /*000c*/ 	.word	0x00000000
        /*0010*/ 	.short	0x0000
        /*0012*/ 	.short	0x0000
        /*0014*/ 	.byte	0x00, 0xf0, 0x01, 0x2a


	//----- nvinfo : EIATTR_SPARSE_MMA_MASK
	.align		4
.L_116:
        /*0018*/ 	.byte	0x03, 0x50
        /*001a*/ 	.short	0x0000


	//----- nvinfo : EIATTR_MAXREG_COUNT
	.align		4
        /*001c*/ 	.byte	0x03, 0x1b
        /*001e*/ 	.short	0x0080


	//----- nvinfo : EIATTR_MERCURY_ISA_VERSION
	.align		4
        /*0020*/ 	.byte	0x03, 0x5f
        /*0022*/ 	.short	0x0101


	//----- nvinfo : EIATTR_VRC_CTA_INIT_COUNT
	.align		4
        /*0024*/ 	.byte	0x02, 0x4a
	.zero		1
	.zero		1


	//----- nvinfo : EIATTR_EXIT_INSTR_OFFSETS
	.align		4
        /*0028*/ 	.byte	0x04, 0x1c
        /*002a*/ 	.short	(.L_118 - .L_117)


	//   ....[0]....
.L_117:
        /*002c*/ 	.word	0x00000010


	//----- nvinfo : EIATTR_MAX_THREADS
	.align		4
.L_118:
        /*0030*/ 	.byte	0x04, 0x05
        /*0032*/ 	.short	(.L_120 - .L_119)
.L_119:
        /*0034*/ 	.word	0x00000200
        /*0038*/ 	.word	0x00000001
        /*003c*/ 	.word	0x00000001


	//----- nvinfo : EIATTR_CBANK_PARAM_SIZE
	.align		4
.L_120:
        /*0040*/ 	.byte	0x03, 0x19
        /*0042*/ 	.short	0x0a80


	//----- nvinfo : EIATTR_PARAM_CBANK
	.align		4
        /*0044*/ 	.byte	0x04, 0x0a
        /*0046*/ 	.short	(.L_122 - .L_121)
	.align		4
.L_121:
        /*0048*/ 	.word	index@(.nv.constant0._ZN7cutlass13device_kernelIN5flash11enable_sm90INS1_16FlashAttnFwdSm90INS1_25CollectiveMainloopFwdSm90ILi2EN4cute5tupleIJNS5_1CILi1EEES8_S8_EEENS6_IJNS7_ILi192EEENS7_ILi128EEENS7_ILi64EEEEEELi64ENS_10bfloat16_tEfNS_4arch4Sm90ELb0ELb1ELb0ELb1ELb1ELb0ELb0ELb1ELb1ELb1ELb0ELb0EEENS1_21CollectiveEpilogueFwdINS6_IJSA_SC_SB_EEES9_SE_SG_Li384ELb1ELb1ELb0ELb0EEENS1_36VarlenDynamicPersistentTileSchedulerILi192ELi128ELi384ELi128ELb0ELb1ELb1ELb1ELb0ELb1EEEEEEEEEvNT_6ParamsE)
        /*004c*/ 	.short	0x0380
        /*004e*/ 	.short	0x0a80


	//----- nvinfo : EIATTR_SW_WAR
	.align		4
.L_122:
        /*0050*/ 	.byte	0x04, 0x36
        /*0052*/ 	.short	(.L_124 - .L_123)
.L_123:
        /*0054*/ 	.word	0x00000008
.L_124:


//--------------------- .nv.info._ZN7cutlass13device_kernelIN5flash11enable_sm90INS1_16FlashAttnFwdSm90INS1_25CollectiveMainloopFwdSm90ILi2EN4cute5tupleIJNS5_1CILi1EEES8_S8_EEENS6_IJNS7_ILi192EEENS7_ILi128EEENS7_ILi64EEEEEELi64ENS_10bfloat16_tEfNS_4arch4Sm90ELb0ELb1ELb0ELb1ELb1ELb1ELb0ELb1ELb1ELb1ELb0ELb0EEENS1_21CollectiveEpilogueFwdINS6_IJSA_SC_SB_EEES9_SE_SG_Li384ELb1ELb1ELb0ELb0EEENS1_36VarlenDynamicPersistentTileSchedulerILi192ELi128ELi384ELi128ELb0ELb1ELb1ELb1ELb0ELb1EEEEEEEEEvNT_6ParamsE --------------------------
	.section	.nv.info._ZN7cutlass13device_kernelIN5flash11enable_sm90INS1_16FlashAttnFwdSm90INS1_25CollectiveMainloopFwdSm90ILi2EN4cute5tupleIJNS5_1CILi1EEES8_S8_EEENS6_IJNS7_ILi192EEENS7_ILi128EEENS7_ILi64EEEEEELi64ENS_10bfloat16_tEfNS_4arch4Sm90ELb0ELb1ELb0ELb1ELb1ELb1ELb0ELb1ELb1ELb1ELb0ELb0EEENS1_21CollectiveEpilogueFwdINS6_IJSA_SC_SB_EEES9_SE_SG_Li384ELb1ELb1ELb0ELb0EEENS1_36VarlenDynamicPersistentTileSchedulerILi192ELi128ELi384ELi128ELb0ELb1ELb1ELb1ELb0ELb1EEEEEEEEEvNT_6ParamsE,"",@"SHT_CUDA_INFO"
	.sectionflags	@""
	.align	4


	//----- nvinfo : EIATTR_CUDA_API_VERSION
	.align		4
        /*0000*/ 	.byte	0x04, 0x37
        /*0002*/ 	.short	(.L_126 - .L_125)
.L_125:
        /*0004*/ 	.word	0x00000082


	//----- nvinfo : EIATTR_KPARAM_INFO
	.align		4
.L_126:
        /*0008*/ 	.byte	0x04, 0x17
        /*000a*/ 	.short	(.L_128 - .L_127)
.L_127:
        /*000c*/ 	.word	0x00000000
        /*0010*/ 	.short	0x0000
        /*0012*/ 	.short	0x0000
        /*0014*/ 	.byte	0x00, 0xf0, 0x01, 0x2a


	//----- nvinfo : EIATTR_SPARSE_MMA_MASK
	.align		4
.L_128:
        /*0018*/ 	.byte	0x03, 0x50
        /*001a*/ 	.short	0x0000


	//----- nvinfo : EIATTR_MAXREG_COUNT
	.align		4
        /*001c*/ 	.byte	0x03, 0x1b
        /*001e*/ 	.short	0x0080


	//----- nvinfo : EIATTR_MERCURY_ISA_VERSION
	.align		4
        /*0020*/ 	.byte	0x03, 0x5f
        /*0022*/ 	.short	0x0101


	//----- nvinfo : EIATTR_VRC_CTA_INIT_COUNT
	.align		4
        /*0024*/ 	.byte	0x02, 0x4a
	.zero		1
	.zero		1


	//----- nvinfo : EIATTR_EXIT_INSTR_OFFSETS
	.align		4
        /*0028*/ 	.byte	0x04, 0x1c
        /*002a*/ 	.short	(.L_130 - .L_129)


	//   ....[0]....
.L_129:
        /*002c*/ 	.word	0x00000010


	//----- nvinfo : EIATTR_MAX_THREADS
	.align		4
.L_130:
        /*0030*/ 	.byte	0x04, 0x05
        /*0032*/ 	.short	(.L_132 - .L_131)
.L_131:
        /*0034*/ 	.word	0x00000200
        /*0038*/ 	.word	0x00000001
        /*003c*/ 	.word	0x00000001


	//----- nvinfo : EIATTR_CBANK_PARAM_SIZE
	.align		4
.L_132:
        /*0040*/ 	.byte	0x03, 0x19
        /*0042*/ 	.short	0x0a80


	//----- nvinfo : EIATTR_PARAM_CBANK
	.align		4
        /*0044*/ 	.byte	0x04, 0x0a
        /*0046*/ 	.short	(.L_134 - .L_133)
	.align		4
.L_133:
        /*0048*/ 	.word	index@(.nv.constant0._ZN7cutlass13device_kernelIN5flash11enable_sm90INS1_16FlashAttnFwdSm90INS1_25CollectiveMainloopFwdSm90ILi2EN4cute5tupleIJNS5_1CILi1EEES8_S8_EEENS6_IJNS7_ILi192EEENS7_ILi128EEENS7_ILi64EEEEEELi64ENS_10bfloat16_tEfNS_4arch4Sm90ELb0ELb1ELb0ELb1ELb1ELb1ELb0ELb1ELb1ELb1ELb0ELb0EEENS1_21CollectiveEpilogueFwdINS6_IJSA_SC_SB_EEES9_SE_SG_Li384ELb1ELb1ELb0ELb0EEENS1_36VarlenDynamicPersistentTileSchedulerILi192ELi128ELi384ELi128ELb0ELb1ELb1ELb1ELb0ELb1EEEEEEEEEvNT_6ParamsE)
        /*004c*/ 	.short	0x0380
        /*004e*/ 	.short	0x0a80


	//----- nvinfo : EIATTR_SW_WAR
	.align		4
.L_134:
        /*0050*/ 	.byte	0x04, 0x36
        /*0052*/ 	.short	(.L_136 - .L_135)
.L_135:
        /*0054*/ 	.word	0x00000008
.L_136:


//--------------------- .nv.info._ZN7cutlass13device_kernelIN5flash11enable_sm90INS1_16FlashAttnFwdSm90INS1_25CollectiveMainloopFwdSm90ILi2EN4cute5tupleIJNS5_1CILi1EEES8_S8_EEENS6_IJNS7_ILi192EEENS7_ILi128EEENS7_ILi64EEEEEELi64ENS_10bfloat16_tEfNS_4arch4Sm90ELb1ELb0ELb0ELb0ELb1ELb0ELb0ELb1ELb1ELb1ELb0ELb0EEENS1_21CollectiveEpilogueFwdINS6_IJSA_SC_SB_EEES9_SE_SG_Li384ELb0ELb1ELb0ELb0EEENS1_30DynamicPersistentTileSchedulerILi384ELi128ELb0ELb1ELb1EEEEEEEEEvNT_6ParamsE --------------------------
	.section	.nv.info._ZN7cutlass13device_kernelIN5flash11enable_sm90INS1_16FlashAttnFwdSm90INS1_25CollectiveMainloopFwdSm90ILi2EN4cute5tupleIJNS5_1CILi1EEES8_S8_EEENS6_IJNS7_ILi192EEENS7_ILi128EEENS7_ILi64EEEEEELi64ENS_10bfloat16_tEfNS_4arch4Sm90ELb1ELb0ELb0ELb0ELb1ELb0ELb0ELb1ELb1ELb1ELb0ELb0EEENS1_21CollectiveEpilogueFwdINS6_IJSA_SC_SB_EEES9_SE_SG_Li384ELb0ELb1ELb0ELb0EEENS1_30DynamicPersistentTileSchedulerILi384ELi128ELb0ELb1ELb1EEEEEEEEEvNT_6ParamsE,"",@"SHT_CUDA_INFO"
	.sectionflags	@""
	.align	4


	//----- nvinfo : EIATTR_CUDA_API_VERSION
	.align		4
        /*0000*/ 	.byte	0x04, 0x37
        /*0002*/ 	.short	(.L_138 - .L_137)
.L_137:
        /*0004*/ 	.word	0x00000082


	//----- nvinfo : EIATTR_KPARAM_INFO
	.align		4
.L_138:
        /*0008*/ 	.byte	0x04, 0x17
        /*000a*/ 	.short	(.L_140 - .L_139)
.L_139:
        /*000c*/ 	.word	0x00000000
        /*0010*/ 	.short	0x0000
        /*0012*/ 	.short	0x0000
        /*0014*/ 	.byte	0x00, 0xf0, 0x01, 0x2a


	//----- nvinfo : EIATTR_SPARSE_MMA_MASK
	.align		4
.L_140:
        /*0018*/ 	.byte	0x03, 0x50
        /*001a*/ 	.short	0x0000


	//----- nvinfo : EIATTR_MAXREG_COUNT
	.align		4
        /*001c*/ 	.byte	0x03, 0x1b
        /*001e*/ 	.short	0x0080


	//----- nvinfo : EIATTR_MERCURY_ISA_VERSION
	.align		4
        /*0020*/ 	.byte	0x03, 0x5f
        /*0022*/ 	.short	0x0101


	//----- nvinfo : EIATTR_VRC_CTA_INIT_COUNT
	.align		4
        /*0024*/ 	.byte	0x02, 0x4a
	.zero		1
	.zero		1


	//----- nvinfo : EIATTR_EXIT_INSTR_OFFSETS
	.align		4
        /*0028*/ 	.byte	0x04, 0x1c
        /*002a*/ 	.short	(.L_142 - .L_141)


	//   ....[0]....
.L_141:
        /*002c*/ 	.word	0x00000010


	//----- nvinfo : EIATTR_MAX_THREADS
	.align		4
.L_142:
        /*0030*/ 	.byte	0x04, 0x05
        /*0032*/ 	.short	(.L_144 - .L_143)
.L_143:
        /*0034*/ 	.word	0x00000200
        /*0038*/ 	.word	0x00000001
        /*003c*/ 	.word	0x00000001


	//----- nvinfo : EIATTR_CBANK_PARAM_SIZE
	.align		4
.L_144:
        /*0040*/ 	.byte	0x03, 0x19
        /*0042*/ 	.short	0x0a80


	//----- nvinfo : EIATTR_PARAM_CBANK
	.align		4
        /*0044*/ 	.byte	0x04, 0x0a
        /*0046*/ 	.short	(.L_146 - .L_145)
	.align		4
.L_145:
        /*0048*/ 	.word	index@(.nv.constant0._ZN7cutlass13device_kernelIN5flash11enable_sm90INS1_16FlashAttnFwdSm90INS1_25CollectiveMainloopFwdSm90ILi2EN4cute5tupleIJNS5_1CILi1EEES8_S8_EEENS6_IJNS7_ILi192EEENS7_ILi128EEENS7_ILi64EEEEEELi64ENS_10bfloat16_tEfNS_4arch4Sm90ELb1ELb0ELb0ELb0ELb1ELb0ELb0ELb1ELb1ELb1ELb0ELb0EEENS1_21CollectiveEpilogueFwdINS6_IJSA_SC_SB_EEES9_SE_SG_Li384ELb0ELb1ELb0ELb0EEENS1_30DynamicPersistentTileSchedulerILi384ELi128ELb0ELb1ELb1EEEEEEEEEvNT_6ParamsE)
        /*004c*/ 	.short	0x0380
        /*004e*/ 	.short	0x0a80


	//----- nvinfo : EIATTR_SW_WAR
	.align		4
.L_146:
        /*0050*/ 	.byte	0x04, 0x36
        /*0052*/ 	.short	(.L_148 - .L_147)
.L_147:
        /*0054*/ 	.word	0x00000008
.L_148:


//--------------------- .nv.info._ZN7cutlass13device_kernelIN5flash11enable_sm90INS1_16FlashAttnFwdSm90INS1_25CollectiveMainloopFwdSm90ILi2EN4cute5tupleIJNS5_1CILi1EEES8_S8_EEENS6_IJNS7_ILi192EEENS7_ILi128EEENS7_ILi64EEEEEELi64ENS_10bfloat16_tEfNS_4arch4Sm90ELb1ELb0ELb0ELb1ELb1ELb0ELb0ELb1ELb1ELb1ELb0ELb0EEENS1_21CollectiveEpilogueFwdINS6_IJSA_SC_SB_EEES9_SE_SG_Li384ELb1ELb1ELb0ELb0EEENS1_36VarlenDynamicPersistentTileSchedulerILi192ELi128ELi384ELi128ELb0ELb1ELb1ELb1ELb1ELb1EEEEEEEEEvNT_6ParamsE --------------------------
	.section	.nv.info._ZN7cutlass13device_kernelIN5flash11enable_sm90INS1_16FlashAttnFwdSm90INS1_25CollectiveMainloopFwdSm90ILi2EN4cute5tupleIJNS5_1CILi1EEES8_S8_EEENS6_IJNS7_ILi192EEENS7_ILi128EEENS7_ILi64EEEEEELi64ENS_10bfloat16_tEfNS_4arch4Sm90ELb1ELb0ELb0ELb1ELb1ELb0ELb0ELb1ELb1ELb1ELb0ELb0EEENS1_21CollectiveEpilogueFwdINS6_IJSA_SC_SB_EEES9_SE_SG_Li384ELb1ELb1ELb0ELb0EEENS1_36VarlenDynamicPersistentTileSchedulerILi192ELi128ELi384ELi128ELb0ELb1ELb1ELb1ELb1ELb1EEEEEEEEEvNT_6ParamsE,"",@"SHT_CUDA_INFO"
	.sectionflags	@""
	.align	4


	//----- nvinfo : EIATTR_CUDA_API_VERSION
	.align		4
        /*0000*/ 	.byte	0x04, 0x37
        /*0002*/ 	.short	(.L_150 - .L_149)
.L_149:
        /*0004*/ 	.word	0x00000082


	//----- nvinfo : EIATTR_KPARAM_INFO
	.align		4
.L_150:
        /*0008*/ 	.byte	0x04, 0x17
        /*000a*/ 	.short	(.L_152 - .L_151)
.L_151:
        /*000c*/ 	.word	0x00000000
        /*0010*/ 	.short	0x0000
        /*0012*/ 	.short	0x0000
        /*0014*/ 	.byte	0x00, 0xf0, 0x01, 0x2a


	//----- nvinfo : EIATTR_SPARSE_MMA_MASK
	.align		4
.L_152:
        /*0018*/ 	.byte	0x03, 0x50
        /*001a*/ 	.short	0x0000


	//----- nvinfo : EIATTR_MAXREG_COUNT
	.align		4
        /*001c*/ 	.byte	0x03, 0x1b
        /*001e*/ 	.short	0x0080


	//----- nvinfo : EIATTR_MERCURY_ISA_VERSION
	.align		4
        /*0020*/ 	.byte	0x03, 0x5f
        /*0022*/ 	.short	0x0101


	//----- nvinfo : EIATTR_VRC_CTA_INIT_COUNT
	.align		4
        /*0024*/ 	.byte	0x02, 0x4a
	.zero		1
	.zero		1


	//----- nvinfo : EIATTR_EXIT_INSTR_OFFSETS
	.align		4
        /*0028*/ 	.byte	0x04, 0x1c
        /*002a*/ 	.short	(.L_154 - .L_153)


	//   ....[0]....
.L_153:
        /*002c*/ 	.word	0x00000010


	//----- nvinfo : EIATTR_MAX_THREADS
	.align		4
.L_154:
        /*0030*/ 	.byte	0x04, 0x05
        /*0032*/ 	.short	(.L_156 - .L_155)
.L_155:
        /*0034*/ 	.word	0x00000200
        /*0038*/ 	.word	0x00000001
        /*003c*/ 	.word	0x00000001


	//----- nvinfo : EIATTR_CBANK_PARAM_SIZE
	.align		4
.L_156:
        /*0040*/ 	.byte	0x03, 0x19
        /*0042*/ 	.short	0x0a80


	//----- nvinfo : EIATTR_PARAM_CBANK
	.align		4
        /*0044*/ 	.byte	0x04, 0x0a
        /*0046*/ 	.short	(.L_158 - .L_157)
	.align		4
.L_157:
        /*0048*/ 	.word	index@(.nv.constant0._ZN7cutlass13device_kernelIN5flash11enable_sm90INS1_16FlashAttnFwdSm90INS1_25CollectiveMainloopFwdSm90ILi2EN4cute5tupleIJNS5_1CILi1EEES8_S8_EEENS6_IJNS7_ILi192EEENS7_ILi128EEENS7_ILi64EEEEEELi64ENS_10bfloat16_tEfNS_4arch4Sm90ELb1ELb0ELb0ELb1ELb1ELb0ELb0ELb1ELb1ELb1ELb0ELb0EEENS1_21CollectiveEpilogueFwdINS6_IJSA_SC_SB_EEES9_SE_SG_Li384ELb1ELb1ELb0ELb0EEENS1_36VarlenDynamicPersistentTileSchedulerILi192ELi128ELi384ELi128ELb0ELb1ELb1ELb1ELb1ELb1EEEEEEEEEvNT_6ParamsE)
        /*004c*/ 	.short	0x0380
        /*004e*/ 	.short	0x0a80


	//----- nvinfo : EIATTR_SW_WAR
	.align		4
.L_158:
        /*0050*/ 	.byte	0x04, 0x36
        /*0052*/ 	.short	(.L_160 - .L_159)
.L_159:
        /*0054*/ 	.word	0x00000008
.L_160:


//--------------------- .nv.info._ZN7cutlass13device_kernelIN5flash11enable_sm90INS1_16FlashAttnFwdSm90INS1_25CollectiveMainloopFwdSm90ILi2EN4cute5tupleIJNS5_1CILi1EEES8_S8_EEENS6_IJNS7_ILi192EEENS7_ILi128EEENS7_ILi64EEEEEELi64ENS_10bfloat16_tEfNS_4arch4Sm90ELb1ELb0ELb0ELb1ELb1ELb1ELb0ELb1ELb1ELb1ELb0ELb0EEENS1_21CollectiveEpilogueFwdINS6_IJSA_SC_SB_EEES9_SE_SG_Li384ELb1ELb1ELb0ELb0EEENS1_36VarlenDynamicPersistentTileSchedulerILi192ELi128ELi384ELi128ELb0ELb1ELb1ELb1ELb1ELb1EEEEEEEEEvNT_6ParamsE --------------------------
	.section	.nv.info._ZN7cutlass13device_kernelIN5flash11enable_sm90INS1_16FlashAttnFwdSm90INS1_25CollectiveMainloopFwdSm90ILi2EN4cute5tupleIJNS5_1CILi1EEES8_S8_EEENS6_IJNS7_ILi192EEENS7_ILi128EEENS7_ILi64EEEEEELi64ENS_10bfloat16_tEfNS_4arch4Sm90ELb1ELb0ELb0ELb1ELb1ELb1ELb0ELb1ELb1ELb1ELb0ELb0EEENS1_21CollectiveEpilogueFwdINS6_IJSA_SC_SB_EEES9_SE_SG_Li384ELb1ELb1ELb0ELb0EEENS1_36VarlenDynamicPersistentTileSchedulerILi192ELi128ELi384ELi128ELb0ELb1ELb1ELb1ELb1ELb1EEEEEEEEEvNT_6ParamsE,"",@"SHT_CUDA_INFO"
	.sectionflags	@""
	.align	4


	//----- nvinfo : EIATTR_CUDA_API_VERSION
	.align		4
        /*0000*/ 	.byte	0x04, 0x37
        /*0002*/ 	.short	(.L_162 - .L_161)
.L_161:
        /*0004*/ 	.word	0x00000082


	//----- nvinfo : EIATTR_KPARAM_INFO
	.align		4
.L_162:
        /*0008*/ 	.byte	0x04, 0x17
        /*000a*/ 	.short	(.L_164 - .L_163)
.L_163:
        /*000c*/ 	.word	0x00000000
        /*0010*/ 	.short	0x0000
        /*0012*/ 	.short	0x0000
        /*0014*/ 	.byte	0x00, 0xf0, 0x01, 0x2a


	//----- nvinfo : EIATTR_SPARSE_MMA_MASK
	.align		4
.L_164:
        /*0018*/ 	.byte	0x03, 0x50
        /*001a*/ 	.short	0x0000


	//----- nvinfo : EIATTR_MAXREG_COUNT
	.align		4
        /*001c*/ 	.byte	0x03, 0x1b
        /*001e*/ 	.short	0x0080


	//----- nvinfo : EIATTR_MERCURY_ISA_VERSION
	.align		4
        /*0020*/ 	.byte	0x03, 0x5f
        /*0022*/ 	.short	0x0101


	//----- nvinfo : EIATTR_VRC_CTA_INIT_COUNT
	.align		4
        /*0024*/ 	.byte	0x02, 0x4a
	.zero		1
	.zero		1


	//----- nvinfo : EIATTR_EXIT_INSTR_OFFSETS
	.align		4
        /*0028*/ 	.byte	0x04, 0x1c
        /*002a*/ 	.short	(.L_166 - .L_165)


	//   ....[0]....
.L_165:
        /*002c*/ 	.word	0x00000010


	//----- nvinfo : EIATTR_MAX_THREADS
	.align		4
.L_166:
        /*0030*/ 	.byte	0x04, 0x05
        /*0032*/ 	.short	(.L_168 - .L_167)
.L_167:
        /*0034*/ 	.word	0x00000200
        /*0038*/ 	.word	0x00000001
        /*003c*/ 	.word	0x00000001


	//----- nvinfo : EIATTR_CBANK_PARAM_SIZE
	.align		4
.L_168:
        /*0040*/ 	.byte	0x03, 0x19
        /*0042*/ 	.short	0x0a80


	//----- nvinfo : EIATTR_PARAM_CBANK
	.align		4
        /*0044*/ 	.byte	0x04, 0x0a
        /*0046*/ 	.short	(.L_170 - .L_169)
	.align		4
.L_169:
        /*0048*/ 	.word	index@(.nv.constant0._ZN7cutlass13device_kernelIN5flash11enable_sm90INS1_16FlashAttnFwdSm90INS1_25CollectiveMainloopFwdSm90ILi2EN4cute5tupleIJNS5_1CILi1EEES8_S8_EEENS6_IJNS7_ILi192EEENS7_ILi128EEENS7_ILi64EEEEEELi64ENS_10bfloat16_tEfNS_4arch4Sm90ELb1ELb0ELb0ELb1ELb1ELb1ELb0ELb1ELb1ELb1ELb0ELb0EEENS1_21CollectiveEpilogueFwdINS6_IJSA_SC_SB_EEES9_SE_SG_Li384ELb1ELb1ELb0ELb0EEENS1_36VarlenDynamicPersistentTileSchedulerILi192ELi128ELi384ELi128ELb0ELb1ELb1ELb1ELb1ELb1EEEEEEEEEvNT_6ParamsE)
        /*004c*/ 	.short	0x0380
        /*004e*/ 	.short	0x0a80


	//----- nvinfo : EIATTR_SW_WAR
	.align		4
.L_170:
        /*0050*/ 	.byte	0x04, 0x36
        /*0052*/ 	.short	(.L_172 - .L_171)
.L_171:
        /*0054*/ 	.word	0x00000008
.L_172:


//--------------------- .nv.callgraph             --------------------------
	.section	.nv.callgraph,"",@"SHT_CUDA_CALLGRAPH"
	.align	4
	.sectionentsize	8
	.align		4
        /*0000*/ 	.word	0x00000000
	.align		4
        /*0004*/ 	.word	0xffffffff
	.align		4
        /*0008*/ 	.word	0x00000000
	.align		4
        /*000c*/ 	.word	0xfffffffe
	.align		4
        /*0010*/ 	.word	0x00000000
	.align		4
        /*0014*/ 	.word	0xfffffffd
	.align		4
        /*0018*/ 	.word	0x00000000
	.align		4
        /*001c*/ 	.word	0xfffffffc


//--------------------- .nv.constant4             --------------------------
	.section	.nv.constant4,"a",@progbits
	.align	8
	.align		8
.nv.constant4:
        /*0000*/ 	.dword	_ZN71_INTERNAL_e3af1ffe_35_flash_fwd_hdim64_bf16_paged_sm90_cu_f3e6f9ee_37944cuda3std3__45__cpo5beginE
	.align		8
        /*0008*/ 	.dword	_ZN71_INTERNAL_e3af1ffe_35_flash_fwd_hdim64_bf16_paged_sm90_cu_f3e6f9ee_37944cuda3std3__45__cpo3endE
	.align		8
        /*0010*/ 	.dword	_ZN71_INTERNAL_e3af1ffe_35_flash_fwd_hdim64_bf16_paged_sm90_cu_f3e6f9ee_37944cuda3std3__45__cpo6cbeginE
	.align		8
        /*0018*/ 	.dword	_ZN71_INTERNAL_e3af1ffe_35_flash_fwd_hdim64_bf16_paged_sm90_cu_f3e6f9ee_37944cuda3std3__45__cpo4cendE
	.align		8
        /*0020*/ 	.dword	_ZN71_INTERNAL_e3af1ffe_35_flash_fwd_hdim64_bf16_paged_sm90_cu_f3e6f9ee_37944cuda3std3__473_GLOBAL__N__e3af1ffe_35_flash_fwd_hdim64_bf16_paged_sm90_cu_f3e6f9ee_37946ignoreE
	.align		8
        /*0028*/ 	.dword	_ZN71_INTERNAL_e3af1ffe_35_flash_fwd_hdim64_bf16_paged_sm90_cu_f3e6f9ee_37944cuda3std3__419piecewise_constructE
	.align		8
        /*0030*/ 	.dword	_ZN71_INTERNAL_e3af1ffe_35_flash_fwd_hdim64_bf16_paged_sm90_cu_f3e6f9ee_37944cuda3std3__48in_placeE
	.align		8
        /*0038*/ 	.dword	_ZN71_INTERNAL_e3af1ffe_35_flash_fwd_hdim64_bf16_paged_sm90_cu_f3e6f9ee_37944cuda3std6ranges3__45__cpo4swapE
	.align		8
        /*0040*/ 	.dword	_ZN71_INTERNAL_e3af1ffe_35_flash_fwd_hdim64_bf16_paged_sm90_cu_f3e6f9ee_37944cuda3std6ranges3__45__cpo9iter_moveE
	.align		8
        /*0048*/ 	.dword	_ZN71_INTERNAL_e3af1ffe_35_flash_fwd_hdim64_bf16_paged_sm90_cu_f3e6f9ee_37944cute7productE
	.align		8
        /*0050*/ 	.dword	_ZN71_INTERNAL_e3af1ffe_35_flash_fwd_hdim64_bf16_paged_sm90_cu_f3e6f9ee_37944cute1_E


//--------------------- .text._ZN7cutlass13device_kernelIN5flash11enable_sm90INS1_16FlashAttnFwdSm90INS1_25CollectiveMainloopFwdSm90ILi2EN4cute5tupleIJNS5_1CILi1EEES8_S8_EEENS6_IJNS7_ILi192EEENS7_ILi128EEENS7_ILi64EEEEEELi64ENS_10bfloat16_tEfNS_4arch4Sm90ELb0ELb0ELb0ELb0ELb1ELb0ELb0ELb1ELb1ELb1ELb0ELb0EEENS1_21CollectiveEpilogueFwdINS6_IJSA_SC_SB_EEES9_SE_SG_Li384ELb0ELb1ELb0ELb0EEENS1_29StaticPersistentTileSchedulerILb0EEEEEEEEEvNT_6ParamsE --------------------------
	.section	.text._ZN7cutlass13device_kernelIN5flash11enable_sm90INS1_16FlashAttnFwdSm90INS1_25CollectiveMainloopFwdSm90ILi2EN4cute5tupleIJNS5_1CILi1EEES8_S8_EEENS6_IJNS7_ILi192EEENS7_ILi128EEENS7_ILi64EEEEEELi64ENS_10bfloat16_tEfNS_4arch4Sm90ELb0ELb0ELb0ELb0ELb1ELb0ELb0ELb1ELb1ELb1ELb0ELb0EEENS1_21CollectiveEpilogueFwdINS6_IJSA_SC_SB_EEES9_SE_SG_Li384ELb0ELb1ELb0ELb0EEENS1_29StaticPersistentTileSchedulerILb0EEEEEEEEEvNT_6ParamsE,"ax",@progbits
	.align	128
.text._ZN7cutlass13device_kernelIN5flash11enable_sm90INS1_16FlashAttnFwdSm90INS1_25CollectiveMainloopFwdSm90ILi2EN4cute5tupleIJNS5_1CILi1EEES8_S8_EEENS6_IJNS7_ILi192EEENS7_ILi128EEENS7_ILi64EEEEEELi64ENS_10bfloat16_tEfNS_4arch4Sm90ELb0ELb0ELb0ELb0ELb1ELb0ELb0ELb1ELb1ELb1ELb0ELb0EEENS1_21CollectiveEpilogueFwdINS6_IJSA_SC_SB_EEES9_SE_SG_Li384ELb0ELb1ELb0ELb0EEENS1_29StaticPersistentTileSchedulerILb0EEEEEEEEEvNT_6ParamsE:
        .type           _ZN7cutlass13device_kernelIN5flash11enable_sm90INS1_16FlashAttnFwdSm90INS1_25CollectiveMainloopFwdSm90ILi2EN4cute5tupleIJNS5_1CILi1EEES8_S8_EEENS6_IJNS7_ILi192EEENS7_ILi128EEENS7_ILi64EEEEEELi64ENS_10bfloat16_tEfNS_4arch4Sm90ELb0ELb0ELb0ELb0ELb1ELb0ELb0ELb1ELb1ELb1ELb0ELb0EEENS1_21CollectiveEpilogueFwdINS6_IJSA_SC_SB_EEES9_SE_SG_Li384ELb0ELb1ELb0ELb0EEENS1_29StaticPersistentTileSchedulerILb0EEEEEEEEEvNT_6ParamsE,@function
        .size           _ZN7cutlass13device_kernelIN5flash11enable_sm90INS1_16FlashAttnFwdSm90INS1_25CollectiveMainloopFwdSm90ILi2EN4cute5tupleIJNS5_1CILi1EEES8_S8_EEENS6_IJNS7_ILi192EEENS7_ILi128EEENS7_ILi64EEEEEELi64ENS_10bfloat16_tEfNS_4arch4Sm90ELb0ELb0ELb0ELb0ELb1ELb0ELb0ELb1ELb1ELb1ELb0ELb0EEENS1_21CollectiveEpilogueFwdINS6_IJSA_SC_SB_EEES9_SE_SG_Li384ELb0ELb1ELb0ELb0EEENS1_29StaticPersistentTileSchedulerILb0EEEEEEEEEvNT_6ParamsE,(.L_x_9 - _ZN7cutlass13device_kernelIN5flash11enable_sm90INS1_16FlashAttnFwdSm90INS1_25CollectiveMainloopFwdSm90ILi2EN4cute5tupleIJNS5_1CILi1EEES8_S8_EEENS6_IJNS7_ILi192EEENS7_ILi128EEENS7_ILi64EEEEEELi64ENS_10bfloat16_tEfNS_4arch4Sm90ELb0ELb0ELb0ELb0ELb1ELb0ELb0ELb1ELb1ELb1ELb0ELb0EEENS1_21CollectiveEpilogueFwdINS6_IJSA_SC_SB_EEES9_SE_SG_Li384ELb0ELb1ELb0ELb0EEENS1_29StaticPersistentTileSchedulerILb0EEEEEEEEEvNT_6ParamsE)
        .other          _ZN7cutlass13device_kernelIN5flash11enable_sm90INS1_16FlashAttnFwdSm90INS1_25CollectiveMainloopFwdSm90ILi2EN4cute5tupleIJNS5_1CILi1EEES8_S8_EEENS6_IJNS7_ILi192EEENS7_ILi128EEENS7_ILi64EEEEEELi64ENS_10bfloat16_tEfNS_4arch4Sm90ELb0ELb0ELb0ELb0ELb1ELb0ELb0ELb1ELb1ELb1ELb0ELb0EEENS1_21CollectiveEpilogueFwdINS6_IJSA_SC_SB_EEES9_SE_SG_Li384ELb0ELb1ELb0ELb0EEENS1_29StaticPersistentTileSchedulerILb0EEEEEEEEEvNT_6ParamsE,@"STO_CUDA_ENTRY STV_DEFAULT"
_ZN7cutlass13device_kernelIN5flash11enable_sm90INS1_16FlashAttnFwdSm90INS1_25CollectiveMainloopFwdSm90ILi2EN4cute5tupleIJNS5_1CILi1EEES8_S8_EEENS6_IJNS7_ILi192EEENS7_ILi128EEENS7_ILi64EEEEEELi64ENS_10bfloat16_tEfNS_4arch4Sm90ELb0ELb0ELb0ELb0ELb1ELb0ELb0ELb1ELb1ELb1ELb0ELb0EEENS1_21CollectiveEpilogueFwdINS6_IJSA_SC_SB_EEES9_SE_SG_Li384ELb0ELb1ELb0ELb0EEENS1_29StaticPersistentTileSchedulerILb0EEEEEEEEEvNT_6ParamsE:
[----:B------:R-:W-:Y:S01]  /*0000*/  LDC R1, c[0x0][0x37c] ;  /* 0x0000df00ff017b82 */ /* 0x000fe20000000800 */
[----:B------:R-:W-:Y:S05]  /*0010*/  EXIT ;  /* 0x000000000000794d */ /* 0x000fea0003800000 */
.L_x_0:
[----:B------:R-:W-:-:S00]  /*0020*/  BRA `(.L_x_0) ;  /* 0xfffffffc00fc7947 */ /* 0x000fc0000383ffff */
[----:B------:R-:W-:-:S00]  /*0030*/  NOP ;  /* 0x0000000000007918 */ /* 0x000fc00000000000 */
        /* <DEDUP_REMOVED lines=12> */
.L_x_9:


//--------------------- .text._ZN7cutlass13device_kernelIN5flash11enable_sm90INS1_16FlashAttnFwdSm90INS1_25CollectiveMainloopFwdSm90ILi2EN4cute5tupleIJNS5_1CILi1EEES8_S8_EEENS6_IJNS7_ILi192EEENS7_ILi128EEENS7_ILi64EEEEEELi64ENS_10bfloat16_tEfNS_4arch4Sm90ELb0ELb0ELb0ELb1ELb1ELb0ELb0ELb1ELb1ELb1ELb0ELb0EEENS1_21CollectiveEpilogueFwdINS6_IJSA_SC_SB_EEES9_SE_SG_Li384ELb1ELb1ELb0ELb0EEENS1_36VarlenDynamicPersistentTileSchedulerILi192ELi128ELi384ELi128ELb0ELb1ELb1ELb0ELb1ELb1EEEEEEEEEvNT_6ParamsE --------------------------
	.section	.text._ZN7cutlass13device_kernelIN5flash11enable_sm90INS1_16FlashAttnFwdSm90INS1_25CollectiveMainloopFwdSm90ILi2EN4cute5tupleIJNS5_1CILi1EEES8_S8_EEENS6_IJNS7_ILi192EEENS7_ILi128EEENS7_ILi64EEEEEELi64ENS_10bfloat16_tEfNS_4arch4Sm90ELb0ELb0ELb0ELb1ELb1ELb0ELb0ELb1ELb1ELb1ELb0ELb0EEENS1_21CollectiveEpilogueFwdINS6_IJSA_SC_SB_EEES9_SE_SG_Li384ELb1ELb1ELb0ELb0EEENS1_36VarlenDynamicPersistentTileSchedulerILi192ELi128ELi384ELi128ELb0ELb1ELb1ELb0ELb1ELb1EEEEEEEEEvNT_6ParamsE,"ax",@progbits
	.align	128
.text._ZN7cutlass13device_kernelIN5flash11enable_sm90INS1_16FlashAttnFwdSm90INS1_25CollectiveMainloopFwdSm90ILi2EN4cute5tupleIJNS5_1CILi1EEES8_S8_EEENS6_IJNS7_ILi192EEENS7_ILi128EEENS7_ILi64EEEEEELi64ENS_10bfloat16_tEfNS_4arch4Sm90ELb0ELb0ELb0ELb1ELb1ELb0ELb0ELb1ELb1ELb1ELb0ELb0EEENS1_21CollectiveEpilogueFwdINS6_IJSA_SC_SB_EEES9_SE_SG_Li384ELb1ELb1ELb0ELb0EEENS1_36VarlenDynamicPersistentTileSchedulerILi192ELi128ELi384ELi128ELb0ELb1ELb1ELb0ELb1ELb1EEEEEEEEEvNT_6ParamsE:
        .type           _ZN7cutlass13device_kernelIN5flash11enable_sm90INS1_16FlashAttnFwdSm90INS1_25CollectiveMainloopFwdSm90ILi2EN4cute5tupleIJNS5_1CILi1EEES8_S8_EEENS6_IJNS7_ILi192EEENS7_ILi128EEENS7_ILi64EEEEEELi64ENS_10bfloat16_tEfNS_4arch4Sm90ELb0ELb0ELb0ELb1ELb1ELb0ELb0ELb1ELb1ELb1ELb0ELb0EEENS1_21CollectiveEpilogueFwdINS6_IJSA_SC_SB_EEES9_SE_SG_Li384ELb1ELb1ELb0ELb0EEENS1_36VarlenDynamicPersistentTileSchedulerILi192ELi128ELi384ELi128ELb0ELb1ELb1ELb0ELb1ELb1EEEEEEEEEvNT_6ParamsE,@function
        .size           _ZN7cutlass13device_kernelIN5flash11enable_sm90INS1_16FlashAttnFwdSm90INS1_25CollectiveMainloopFwdSm90ILi2EN4cute5tupleIJNS5_1CILi1EEES8_S8_EEENS6_IJNS7_ILi192EEENS7_ILi128EEENS7_ILi64EEEEEELi64ENS_10bfloat16_tEfNS_4arch4Sm90ELb0ELb0ELb0ELb1ELb1ELb0ELb0ELb1ELb1ELb1ELb0ELb0EEENS1_21CollectiveEpilogueFwdINS6_IJSA_SC_SB_EEES9_SE_SG_Li384ELb1ELb1ELb0ELb0EEENS1_36VarlenDynamicPersistentTileSchedulerILi192ELi128ELi384ELi128ELb0ELb1ELb1ELb0ELb1ELb1EEEEEEEEEvNT_6ParamsE,(.L_x_10 - _ZN7cutlass13device_kernelIN5flash11enable_sm90INS1_16FlashAttnFwdSm90INS1_25CollectiveMainloopFwdSm90ILi2EN4cute5tupleIJNS5_1CILi1EEES8_S8_EEENS6_IJNS7_ILi192EEENS7_ILi128EEENS7_ILi64EEEEEELi64ENS_10bfloat16_tEfNS_4arch4Sm90ELb0ELb0ELb0ELb1ELb1ELb0ELb0ELb1ELb1ELb1ELb0ELb0EEENS1_21CollectiveEpilogueFwdINS6_IJSA_SC_SB_EEES9_SE_SG_Li384ELb1ELb1ELb0ELb0EEENS1_36VarlenDynamicPersistentTileSchedulerILi192ELi128ELi384ELi128ELb0ELb1ELb1ELb0ELb1ELb1EEEEEEEEEvNT_6ParamsE)
        .other          _ZN7cutlass13device_kernelIN5flash11enable_sm90INS1_16FlashAttnFwdSm90INS1_25CollectiveMainloopFwdSm90ILi2EN4cute5tupleIJNS5_1CILi1EEES8_S8_EEENS6_IJNS7_ILi192EEENS7_ILi128EEENS7_ILi64EEEEEELi64ENS_10bfloat16_tEfNS_4arch4Sm90ELb0ELb0ELb0ELb1ELb1ELb0ELb0ELb1ELb1ELb1ELb0ELb0EEENS1_21CollectiveEpilogueFwdINS6_IJSA_SC_SB_EEES9_SE_SG_Li384ELb1ELb1ELb0ELb0EEENS1_36VarlenDynamicPersistentTileSchedulerILi192ELi128ELi384ELi128ELb0ELb1ELb1ELb0ELb1ELb1EEEEEEEEEvNT_6ParamsE,@"STO_CUDA_ENTRY STV_DEFAULT"
_ZN7cutlass13device_kernelIN5flash11enable_sm90INS1_16FlashAttnFwdSm90INS1_25CollectiveMainloopFwdSm90ILi2EN4cute5tupleIJNS5_1CILi1EEES8_S8_EEENS6_IJNS7_ILi192EEENS7_ILi128EEENS7_ILi64EEEEEELi64ENS_10bfloat16_tEfNS_4arch4Sm90ELb0ELb0ELb0ELb1ELb1ELb0ELb0ELb1ELb1ELb1ELb0ELb0EEENS1_21CollectiveEpilogueFwdINS6_IJSA_SC_SB_EEES9_SE_SG_Li384ELb1ELb1ELb0ELb0EEENS1_36VarlenDynamicPersistentTileSchedulerILi192ELi128ELi384ELi128ELb0ELb1ELb1ELb0ELb1ELb1EEEEEEEEEvNT_6ParamsE:
[----:B------:R-:W-:Y:S01]  /*0000*/  LDC R1, c[0x0][0x37c] ;  /* 0x0000df00ff017b82 */ /* 0x000fe20000000800 */
[----:B------:R-:W-:Y:S05]  /*0010*/  EXIT ;  /* 0x000000000000794d */ /* 0x000fea0003800000 */
.L_x_1:
        /* <DEDUP_REMOVED lines=14> */
.L_x_10:


//--------------------- .text._ZN7cutlass13device_kernelIN5flash11enable_sm90INS1_16FlashAttnFwdSm90INS1_25CollectiveMainloopFwdSm90ILi2EN4cute5tupleIJNS5_1CILi1EEES8_S8_EEENS6_IJNS7_ILi192EEENS7_ILi128EEENS7_ILi64EEEEEELi64ENS_10bfloat16_tEfNS_4arch4Sm90ELb0ELb0ELb0ELb1ELb1ELb1ELb0ELb1ELb1ELb1ELb0ELb0EEENS1_21CollectiveEpilogueFwdINS6_IJSA_SC_SB_EEES9_SE_SG_Li384ELb1ELb1ELb0ELb0EEENS1_36VarlenDynamicPersistentTileSchedulerILi192ELi128ELi384ELi128ELb0ELb1ELb1ELb0ELb1ELb1EEEEEEEEEvNT_6ParamsE --------------------------
	.section	.text._ZN7cutlass13device_kernelIN5flash11enable_sm90INS1_16FlashAttnFwdSm90INS1_25CollectiveMainloopFwdSm90ILi2EN4cute5tupleIJNS5_1CILi1EEES8_S8_EEENS6_IJNS7_ILi192EEENS7_ILi128EEENS7_ILi64EEEEEELi64ENS_10bfloat16_tEfNS_4arch4Sm90ELb0ELb0ELb0ELb1ELb1ELb1ELb0ELb1ELb1ELb1ELb0ELb0EEENS1_21CollectiveEpilogueFwdINS6_IJSA_SC_SB_EEES9_SE_SG_Li384ELb1ELb1ELb0ELb0EEENS1_36VarlenDynamicPersistentTileSchedulerILi192ELi128ELi384ELi128ELb0ELb1ELb1ELb0ELb1ELb1EEEEEEEEEvNT_6ParamsE,"ax",@progbits
	.align	128
.text._ZN7cutlass13device_kernelIN5flash11enable_sm90INS1_16FlashAttnFwdSm90INS1_25CollectiveMainloopFwdSm90ILi2EN4cute5tupleIJNS5_1CILi1EEES8_S8_EEENS6_IJNS7_ILi192EEENS7_ILi128EEENS7_ILi64EEEEEELi64ENS_10bfloat16_tEfNS_4arch4Sm90ELb0ELb0ELb0ELb1ELb1ELb1ELb0ELb1ELb1ELb1ELb0ELb0EEENS1_21CollectiveEpilogueFwdINS6_IJSA_SC_SB_EEES9_SE_SG_Li384ELb1ELb1ELb0ELb0EEENS1_36VarlenDynamicPersistentTileSchedulerILi192ELi128ELi384ELi128ELb0ELb1ELb1ELb0ELb1ELb1EEEEEEEEEvNT_6ParamsE:
        .type           _ZN7cutlass13device_kernelIN5flash11enable_sm90INS1_16FlashAttnFwdSm90INS1_25CollectiveMainloopFwdSm90ILi2EN4cute5tupleIJNS5_1CILi1EEES8_S8_EEENS6_IJNS7_ILi192EEENS7_ILi128EEENS7_ILi64EEEEEELi64ENS_10bfloat16_tEfNS_4arch4Sm90ELb0ELb0ELb0ELb1ELb1ELb1ELb0ELb1ELb1ELb1ELb0ELb0EEENS1_21CollectiveEpilogueFwdINS6_IJSA_SC_SB_EEES9_SE_SG_Li384ELb1ELb1ELb0ELb0EEENS1_36VarlenDynamicPersistentTileSchedulerILi192ELi128ELi384ELi128ELb0ELb1ELb1ELb0ELb1ELb1EEEEEEEEEvNT_6ParamsE,@function
        .size           _ZN7cutlass13device_kernelIN5flash11enable_sm90INS1_16FlashAttnFwdSm90INS1_25CollectiveMainloopFwdSm90ILi2EN4cute5tupleIJNS5_1CILi1EEES8_S8_EEENS6_IJNS7_ILi192EEENS7_ILi128EEENS7_ILi64EEEEEELi64ENS_10bfloat16_tEfNS_4arch4Sm90ELb0ELb0ELb0ELb1ELb1ELb1ELb0ELb1ELb1ELb1ELb0ELb0EEENS1_21CollectiveEpilogueFwdINS6_IJSA_SC_SB_EEES9_SE_SG_Li384ELb1ELb1ELb0ELb0EEENS1_36VarlenDynamicPersistentTileSchedulerILi192ELi128ELi384ELi128ELb0ELb1ELb1ELb0ELb1ELb1EEEEEEEEEvNT_6ParamsE,(.L_x_11 - _ZN7cutlass13device_kernelIN5flash11enable_sm90INS1_16FlashAttnFwdSm90INS1_25CollectiveMainloopFwdSm90ILi2EN4cute5tupleIJNS5_1CILi1EEES8_S8_EEENS6_IJNS7_ILi192EEENS7_ILi128EEENS7_ILi64EEEEEELi64ENS_10bfloat16_tEfNS_4arch4Sm90ELb0ELb0ELb0ELb1ELb1ELb1ELb0ELb1ELb1ELb1ELb0ELb0EEENS1_21CollectiveEpilogueFwdINS6_IJSA_SC_SB_EEES9_SE_SG_Li384ELb1ELb1ELb0ELb0EEENS1_36VarlenDynamicPersistentTileSchedulerILi192ELi128ELi384ELi128ELb0ELb1ELb1ELb0ELb1ELb1EEEEEEEEEvNT_6ParamsE)
        .other          _ZN7cutlass13device_kernelIN5flash11enable_sm90INS1_16FlashAttnFwdSm90INS1_25CollectiveMainloopFwdSm90ILi2EN4cute5tupleIJNS5_1CILi1EEES8_S8_EEENS6_IJNS7_ILi192EEENS7_ILi128EEENS7_ILi64EEEEEELi64ENS_10bfloat16_tEfNS_4arch4Sm90ELb0ELb0ELb0ELb1ELb1ELb1ELb0ELb1ELb1ELb1ELb0ELb0EEENS1_21CollectiveEpilogueFwdINS6_IJSA_SC_SB_EEES9_SE_SG_Li384ELb1ELb1ELb0ELb0EEENS1_36VarlenDynamicPersistentTileSchedulerILi192ELi128ELi384ELi128ELb0ELb1ELb1ELb0ELb1ELb1EEEEEEEEEvNT_6ParamsE,@"STO_CUDA_ENTRY STV_DEFAULT"
_ZN7cutlass13device_kernelIN5flash11enable_sm90INS1_16FlashAttnFwdSm90INS1_25CollectiveMainloopFwdSm90ILi2EN4cute5tupleIJNS5_1CILi1EEES8_S8_EEENS6_IJNS7_ILi192EEENS7_ILi128EEENS7_ILi64EEEEEELi64ENS_10bfloat16_tEfNS_4arch4Sm90ELb0ELb0ELb0ELb1ELb1ELb1ELb0ELb1ELb1ELb1ELb0ELb0EEENS1_21CollectiveEpilogueFwdINS6_IJSA_SC_SB_EEES9_SE_SG_Li384ELb1ELb1ELb0ELb0EEENS1_36VarlenDynamicPersistentTileSchedulerILi192ELi128ELi384ELi128ELb0ELb1ELb1ELb0ELb1ELb1EEEEEEEEEvNT_6ParamsE:
[----:B------:R-:W-:Y:S01]  /*0000*/  LDC R1, c[0x0][0x37c] ;  /* 0x0000df00ff017b82 */ /* 0x000fe20000000800 */
[----:B------:R-:W-:Y:S05]  /*0010*/  EXIT ;  /* 0x000000000000794d */ /* 0x000fea0003800000 */
.L_x_2:
        /* <DEDUP_REMOVED lines=14> */
.L_x_11:


//--------------------- .text._ZN7cutlass13device_kernelIN5flash11enable_sm90INS1_16FlashAttnFwdSm90INS1_25CollectiveMainloopFwdSm90ILi2EN4cute5tupleIJNS5_1CILi1EEES8_S8_EEENS6_IJNS7_ILi192EEENS7_ILi128EEENS7_ILi64EEEEEELi64ENS_10bfloat16_tEfNS_4arch4Sm90ELb0ELb1ELb0ELb0ELb1ELb0ELb0ELb1ELb1ELb1ELb0ELb0EEENS1_21CollectiveEpilogueFwdINS6_IJSA_SC_SB_EEES9_SE_SG_Li384ELb0ELb1ELb0ELb0EEENS1_30DynamicPersistentTileSchedulerILi384ELi128ELb0ELb1ELb1EEEEEEEEEvNT_6ParamsE --------------------------
	.section	.text._ZN7cutlass13device_kernelIN5flash11enable_sm90INS1_16FlashAttnFwdSm90INS1_25CollectiveMainloopFwdSm90ILi2EN4cute5tupleIJNS5_1CILi1EEES8_S8_EEENS6_IJNS7_ILi192EEENS7_ILi128EEENS7_ILi64EEEEEELi64ENS_10bfloat16_tEfNS_4arch4Sm90ELb0ELb1ELb0ELb0ELb1ELb0ELb0ELb1ELb1ELb1ELb0ELb0EEENS1_21CollectiveEpilogueFwdINS6_IJSA_SC_SB_EEES9_SE_SG_Li384ELb0ELb1ELb0ELb0EEENS1_30DynamicPersistentTileSchedulerILi384ELi128ELb0ELb1ELb1EEEEEEEEEvNT_6ParamsE,"ax",@progbits
	.align	128
.text._ZN7cutlass13device_kernelIN5flash11enable_sm90INS1_16FlashAttnFwdSm90INS1_25CollectiveMainloopFwdSm90ILi2EN4cute5tupleIJNS5_1CILi1EEES8_S8_EEENS6_IJNS7_ILi192EEENS7_ILi128EEENS7_ILi64EEEEEELi64ENS_10bfloat16_tEfNS_4arch4Sm90ELb0ELb1ELb0ELb0ELb1ELb0ELb0ELb1ELb1ELb1ELb0ELb0EEENS1_21CollectiveEpilogueFwdINS6_IJSA_SC_SB_EEES9_SE_SG_Li384ELb0ELb1ELb0ELb0EEENS1_30DynamicPersistentTileSchedulerILi384ELi128ELb0ELb1ELb1EEEEEEEEEvNT_6ParamsE:
        .type           _ZN7cutlass13device_kernelIN5flash11enable_sm90INS1_16FlashAttnFwdSm90INS1_25CollectiveMainloopFwdSm90ILi2EN4cute5tupleIJNS5_1CILi1EEES8_S8_EEENS6_IJNS7_ILi192EEENS7_ILi128EEENS7_ILi64EEEEEELi64ENS_10bfloat16_tEfNS_4arch4Sm90ELb0ELb1ELb0ELb0ELb1ELb0ELb0ELb1ELb1ELb1ELb0ELb0EEENS1_21CollectiveEpilogueFwdINS6_IJSA_SC_SB_EEES9_SE_SG_Li384ELb0ELb1ELb0ELb0EEENS1_30DynamicPersistentTileSchedulerILi384ELi128ELb0ELb1ELb1EEEEEEEEEvNT_6ParamsE,@function
        .size           _ZN7cutlass13device_kernelIN5flash11enable_sm90INS1_16FlashAttnFwdSm90INS1_25CollectiveMainloopFwdSm90ILi2EN4cute5tupleIJNS5_1CILi1EEES8_S8_EEENS6_IJNS7_ILi192EEENS7_ILi128EEENS7_ILi64EEEEEELi64ENS_10bfloat16_tEfNS_4arch4Sm90ELb0ELb1ELb0ELb0ELb1ELb0ELb0ELb1ELb1ELb1ELb0ELb0EEENS1_21CollectiveEpilogueFwdINS6_IJSA_SC_SB_EEES9_SE_SG_Li384ELb0ELb1ELb0ELb0EEENS1_30DynamicPersistentTileSchedulerILi384ELi128ELb0ELb1ELb1EEEEEEEEEvNT_6ParamsE,(.L_x_12 - _ZN7cutlass13device_kernelIN5flash11enable_sm90INS1_16FlashAttnFwdSm90INS1_25CollectiveMainloopFwdSm90ILi2EN4cute5tupleIJNS5_1CILi1EEES8_S8_EEENS6_IJNS7_ILi192EEENS7_ILi128EEENS7_ILi64EEEEEELi64ENS_10bfloat16_tEfNS_4arch4Sm90ELb0ELb1ELb0ELb0ELb1ELb0ELb0ELb1ELb1ELb1ELb0ELb0EEENS1_21CollectiveEpilogueFwdINS6_IJSA_SC_SB_EEES9_SE_SG_Li384ELb0ELb1ELb0ELb0EEENS1_30DynamicPersistentTileSchedulerILi384ELi128ELb0ELb1ELb1EEEEEEEEEvNT_6ParamsE)
        .other          _ZN7cutlass13device_kernelIN5flash11enable_sm90INS1_16FlashAttnFwdSm90INS1_25CollectiveMainloopFwdSm90ILi2EN4cute5tupleIJNS5_1CILi1EEES8_S8_EEENS6_IJNS7_ILi192EEENS7_ILi128EEENS7_ILi64EEEEEELi64ENS_10bfloat16_tEfNS_4arch4Sm90ELb0ELb1ELb0ELb0ELb1ELb0ELb0ELb1ELb1ELb1ELb0ELb0EEENS1_21CollectiveEpilogueFwdINS6_IJSA_SC_SB_EEES9_SE_SG_Li384ELb0ELb1ELb0ELb0EEENS1_30DynamicPersistentTileSchedulerILi384ELi128ELb0ELb1ELb1EEEEEEEEEvNT_6ParamsE,@"STO_CUDA_ENTRY STV_DEFAULT"
_ZN7cutlass13device_kernelIN5flash11enable_sm90INS1_16FlashAttnFwdSm90INS1_25CollectiveMainloopFwdSm90ILi2EN4cute5tupleIJNS5_1CILi1EEES8_S8_EEENS6_IJNS7_ILi192EEENS7_ILi128EEENS7_ILi64EEEEEELi64ENS_10bfloat16_tEfNS_4arch4Sm90ELb0ELb1ELb0ELb0ELb1ELb0ELb0ELb1ELb1ELb1ELb0ELb0EEENS1_21CollectiveEpilogueFwdINS6_IJSA_SC_SB_EEES9_SE_SG_Li384ELb0ELb1ELb0ELb0EEENS1_30DynamicPersistentTileSchedulerILi384ELi128ELb0ELb1ELb1EEEEEEEEEvNT_6ParamsE:
[----:B------:R-:W-:Y:S01]  /*0000*/  LDC R1, c[0x0][0x37c] ;  /* 0x0000df00ff017b82 */ /* 0x000fe20000000800 */
[----:B------:R-:W-:Y:S05]  /*0010*/  EXIT ;  /* 0x000000000000794d */ /* 0x000fea0003800000 */
.L_x_3:
        /* <DEDUP_REMOVED lines=14> */
.L_x_12:


//--------------------- .text._ZN7cutlass13device_kernelIN5flash11enable_sm90INS1_16FlashAttnFwdSm90INS1_25CollectiveMainloopFwdSm90ILi2EN4cute5tupleIJNS5_1CILi1EEES8_S8_EEENS6_IJNS7_ILi192EEENS7_ILi128EEENS7_ILi64EEEEEELi64ENS_10bfloat16_tEfNS_4arch4Sm90ELb0ELb1ELb0ELb1ELb1ELb0ELb0ELb1ELb1ELb1ELb0ELb0EEENS1_21CollectiveEpilogueFwdINS6_IJSA_SC_SB_EEES9_SE_SG_Li384ELb1ELb1ELb0ELb0EEENS1_36VarlenDynamicPersistentTileSchedulerILi192ELi128ELi384ELi128ELb0ELb1ELb1ELb1ELb0ELb1EEEEEEEEEvNT_6ParamsE --------------------------
	.section	.text._ZN7cutlass13device_kernelIN5flash11enable_sm90INS1_16FlashAttnFwdSm90INS1_25CollectiveMainloopFwdSm90ILi2EN4cute5tupleIJNS5_1CILi1EEES8_S8_EEENS6_IJNS7_ILi192EEENS7_ILi128EEENS7_ILi64EEEEEELi64ENS_10bfloat16_tEfNS_4arch4Sm90ELb0ELb1ELb0ELb1ELb1ELb0ELb0ELb1ELb1ELb1ELb0ELb0EEENS1_21CollectiveEpilogueFwdINS6_IJSA_SC_SB_EEES9_SE_SG_Li384ELb1ELb1ELb0ELb0EEENS1_36VarlenDynamicPersistentTileSchedulerILi192ELi128ELi384ELi128ELb0ELb1ELb1ELb1ELb0ELb1EEEEEEEEEvNT_6ParamsE,"ax",@progbits
	.align	128
.text._ZN7cutlass13device_kernelIN5flash11enable_sm90INS1_16FlashAttnFwdSm90INS1_25CollectiveMainloopFwdSm90ILi2EN4cute5tupleIJNS5_1CILi1EEES8_S8_EEENS6_IJNS7_ILi192EEENS7_ILi128EEENS7_ILi64EEEEEELi64ENS_10bfloat16_tEfNS_4arch4Sm90ELb0ELb1ELb0ELb1ELb1ELb0ELb0ELb1ELb1ELb1ELb0ELb0EEENS1_21CollectiveEpilogueFwdINS6_IJSA_SC_SB_EEES9_SE_SG_Li384ELb1ELb1ELb0ELb0EEENS1_36VarlenDynamicPersistentTileSchedulerILi192ELi128ELi384ELi128ELb0ELb1ELb1ELb1ELb0ELb1EEEEEEEEEvNT_6ParamsE:
        .type           _ZN7cutlass13device_kernelIN5flash11enable_sm90INS1_16FlashAttnFwdSm90INS1_25CollectiveMainloopFwdSm90ILi2EN4cute5tupleIJNS5_1CILi1EEES8_S8_EEENS6_IJNS7_ILi192EEENS7_ILi128EEENS7_ILi64EEEEEELi64ENS_10bfloat16_tEfNS_4arch4Sm90ELb0ELb1ELb0ELb1ELb1ELb0ELb0ELb1ELb1ELb1ELb0ELb0EEENS1_21CollectiveEpilogueFwdINS6_IJSA_SC_SB_EEES9_SE_SG_Li384ELb1ELb1ELb0ELb0EEENS1_36VarlenDynamicPersistentTileSchedulerILi192ELi128ELi384ELi128ELb0ELb1ELb1ELb1ELb0ELb1EEEEEEEEEvNT_6ParamsE,@function
        .size           _ZN7cutlass13device_kernelIN5flash11enable_sm90INS1_16FlashAttnFwdSm90INS1_25CollectiveMainloopFwdSm90ILi2EN4cute5tupleIJNS5_1CILi1EEES8_S8_EEENS6_IJNS7_ILi192EEENS7_ILi128EEENS7_ILi64EEEEEELi64ENS_10bfloat16_tEfNS_4arch4Sm90ELb0ELb1ELb0ELb1ELb1ELb0ELb0ELb1ELb1ELb1ELb0ELb0EEENS1_21CollectiveEpilogueFwdINS6_IJSA_SC_SB_EEES9_SE_SG_Li384ELb1ELb1ELb0ELb0EEENS1_36VarlenDynamicPersistentTileSchedulerILi192ELi128ELi384ELi128ELb0ELb1ELb1ELb1ELb0ELb1EEEEEEEEEvNT_6ParamsE,(.L_x_13 - _ZN7cutlass13device_kernelIN5flash11enable_sm90INS1_16FlashAttnFwdSm90INS1_25CollectiveMainloopFwdSm90ILi2EN4cute5tupleIJNS5_1CILi1EEES8_S8_EEENS6_IJNS7_ILi192EEENS7_ILi128EEENS7_ILi64EEEEEELi64ENS_10bfloat16_tEfNS_4arch4Sm90ELb0ELb1ELb0ELb1ELb1ELb0ELb0ELb1ELb1ELb1ELb0ELb0EEENS1_21CollectiveEpilogueFwdINS6_IJSA_SC_SB_EEES9_SE_SG_Li384ELb1ELb1ELb0ELb0EEENS1_36VarlenDynamicPersistentTileSchedulerILi192ELi128ELi384ELi128ELb0ELb1ELb1ELb1ELb0ELb1EEEEEEEEEvNT_6ParamsE)
        .other          _ZN7cutlass13device_kernelIN5flash11enable_sm90INS1_16FlashAttnFwdSm90INS1_25CollectiveMainloopFwdSm90ILi2EN4cute5tupleIJNS5_1CILi1EEES8_S8_EEENS6_IJNS7_ILi192EEENS7_ILi128EEENS7_ILi64EEEEEELi64ENS_10bfloat16_tEfNS_4arch4Sm90ELb0ELb1ELb0ELb1ELb1ELb0ELb0ELb1ELb1ELb1ELb0ELb0EEENS1_21CollectiveEpilogueFwdINS6_IJSA_SC_SB_EEES9_SE_SG_Li384ELb1ELb1ELb0ELb0EEENS1_36VarlenDynamicPersistentTileSchedulerILi192ELi128ELi384ELi128ELb0ELb1ELb1ELb1ELb0ELb1EEEEEEEEEvNT_6ParamsE,@"STO_CUDA_ENTRY STV_DEFAULT"
_ZN7cutlass13device_kernelIN5flash11enable_sm90INS1_16FlashAttnFwdSm90INS1_25CollectiveMainloopFwdSm90ILi2EN4cute5tupleIJNS5_1CILi1EEES8_S8_EEENS6_IJNS7_ILi192EEENS7_ILi128EEENS7_ILi64EEEEEELi64ENS_10bfloat16_tEfNS_4arch4Sm90ELb0ELb1ELb0ELb1ELb1ELb0ELb0ELb1ELb1ELb1ELb0ELb0EEENS1_21CollectiveEpilogueFwdINS6_IJSA_SC_SB_EEES9_SE_SG_Li384ELb1ELb1ELb0ELb0EEENS1_36VarlenDynamicPersistentTileSchedulerILi192ELi128ELi384ELi128ELb0ELb1ELb1ELb1ELb0ELb1EEEEEEEEEvNT_6ParamsE:
[----:B------:R-:W-:Y:S01]  /*0000*/  LDC R1, c[0x0][0x37c] ;  /* 0x0000df00ff017b82 */ /* 0x000fe20000000800 */
[----:B------:R-:W-:Y:S05]  /*0010*/  EXIT ;  /* 0x000000000000794d */ /* 0x000fea0003800000 */
.L_x_4:
        /* <DEDUP_REMOVED lines=14> */
.L_x_13:


//--------------------- .text._ZN7cutlass13device_kernelIN5flash11enable_sm90INS1_16FlashAttnFwdSm90INS1_25CollectiveMainloopFwdSm90ILi2EN4cute5tupleIJNS5_1CILi1EEES8_S8_EEENS6_IJNS7_ILi192EEENS7_ILi128EEENS7_ILi64EEEEEELi64ENS_10bfloat16_tEfNS_4arch4Sm90ELb0ELb1ELb0ELb1ELb1ELb1ELb0ELb1ELb1ELb1ELb0ELb0EEENS1_21CollectiveEpilogueFwdINS6_IJSA_SC_SB_EEES9_SE_SG_Li384ELb1ELb1ELb0ELb0EEENS1_36VarlenDynamicPersistentTileSchedulerILi192ELi128ELi384ELi128ELb0ELb1ELb1ELb1ELb0ELb1EEEEEEEEEvNT_6ParamsE --------------------------
	.section	.text._ZN7cutlass13device_kernelIN5flash11enable_sm90INS1_16FlashAttnFwdSm90INS1_25CollectiveMainloopFwdSm90ILi2EN4cute5tupleIJNS5_1CILi1EEES8_S8_EEENS6_IJNS7_ILi192EEENS7_ILi128EEENS7_ILi64EEEEEELi64ENS_10bfloat16_tEfNS_4arch4Sm90ELb0ELb1ELb0ELb1ELb1ELb1ELb0ELb1ELb1ELb1ELb0ELb0EEENS1_21CollectiveEpilogueFwdINS6_IJSA_SC_SB_EEES9_SE_SG_Li384ELb1ELb1ELb0ELb0EEENS1_36VarlenDynamicPersistentTileSchedulerILi192ELi128ELi384ELi128ELb0ELb1ELb1ELb1ELb0ELb1EEEEEEEEEvNT_6ParamsE,"ax",@progbits
	.align	128
.text._ZN7cutlass13device_kernelIN5flash11enable_sm90INS1_16FlashAttnFwdSm90INS1_25CollectiveMainloopFwdSm90ILi2EN4cute5tupleIJNS5_1CILi1EEES8_S8_EEENS6_IJNS7_ILi192EEENS7_ILi128EEENS7_ILi64EEEEEELi64ENS_10bfloat16_tEfNS_4arch4Sm90ELb0ELb1ELb0ELb1ELb1ELb1ELb0ELb1ELb1ELb1ELb0ELb0EEENS1_21CollectiveEpilogueFwdINS6_IJSA_SC_SB_EEES9_SE_SG_Li384ELb1ELb1ELb0ELb0EEENS1_36VarlenDynamicPersistentTileSchedulerILi192ELi128ELi384ELi128ELb0ELb1ELb1ELb1ELb0ELb1EEEEEEEEEvNT_6ParamsE:
        .type           _ZN7cutlass13device_kernelIN5flash11enable_sm90INS1_16FlashAttnFwdSm90INS1_25CollectiveMainloopFwdSm90ILi2EN4cute5tupleIJNS5_1CILi1EEES8_S8_EEENS6_IJNS7_ILi192EEENS7_ILi128EEENS7_ILi64EEEEEELi64ENS_10bfloat16_tEfNS_4arch4Sm90ELb0ELb1ELb0ELb1ELb1ELb1ELb0ELb1ELb1ELb1ELb0ELb0EEENS1_21CollectiveEpilogueFwdINS6_IJSA_SC_SB_EEES9_SE_SG_Li384ELb1ELb1ELb0ELb0EEENS1_36VarlenDynamicPersistentTileSchedulerILi192ELi128ELi384ELi128ELb0ELb1ELb1ELb1ELb0ELb1EEEEEEEEEvNT_6ParamsE,@function
        .size           _ZN7cutlass13device_kernelIN5flash11enable_sm90INS1_16FlashAttnFwdSm90INS1_25CollectiveMainloopFwdSm90ILi2EN4cute5tupleIJNS5_1CILi1EEES8_S8_EEENS6_IJNS7_ILi192EEENS7_ILi128EEENS7_ILi64EEEEEELi64ENS_10bfloat16_tEfNS_4arch4Sm90ELb0ELb1ELb0ELb1ELb1ELb1ELb0ELb1ELb1ELb1ELb0ELb0EEENS1_21CollectiveEpilogueFwdINS6_IJSA_SC_SB_EEES9_SE_SG_Li384ELb1ELb1ELb0ELb0EEENS1_36VarlenDynamicPersistentTileSchedulerILi192ELi128ELi384ELi128ELb0ELb1ELb1ELb1ELb0ELb1EEEEEEEEEvNT_6ParamsE,(.L_x_14 - _ZN7cutlass13device_kernelIN5flash11enable_sm90INS1_16FlashAttnFwdSm90INS1_25CollectiveMainloopFwdSm90ILi2EN4cute5tupleIJNS5_1CILi1EEES8_S8_EEENS6_IJNS7_ILi192EEENS7_ILi128EEENS7_ILi64EEEEEELi64ENS_10bfloat16_tEfNS_4arch4Sm90ELb0ELb1ELb0ELb1ELb1ELb1ELb0ELb1ELb1ELb1ELb0ELb0EEENS1_21CollectiveEpilogueFwdINS6_IJSA_SC_SB_EEES9_SE_SG_Li384ELb1ELb1ELb0ELb0EEENS1_36VarlenDynamicPersistentTileSchedulerILi192ELi128ELi384ELi128ELb0ELb1ELb1ELb1ELb0ELb1EEEEEEEEEvNT_6ParamsE)
        .other          _ZN7cutlass13device_kernelIN5flash11enable_sm90INS1_16FlashAttnFwdSm90INS1_25CollectiveMainloopFwdSm90ILi2EN4cute5tupleIJNS5_1CILi1EEES8_S8_EEENS6_IJNS7_ILi192EEENS7_ILi128EEENS7_ILi64EEEEEELi64ENS_10bfloat16_tEfNS_4arch4Sm90ELb0ELb1ELb0ELb1ELb1ELb1ELb0ELb1ELb1ELb1ELb0ELb0EEENS1_21CollectiveEpilogueFwdINS6_IJSA_SC_SB_EEES9_SE_SG_Li384ELb1ELb1ELb0ELb0EEENS1_36VarlenDynamicPersistentTileSchedulerILi192ELi128ELi384ELi128ELb0ELb1ELb1ELb1ELb0ELb1EEEEEEEEEvNT_6ParamsE,@"STO_CUDA_ENTRY STV_DEFAULT"
_ZN7cutlass13device_kernelIN5flash11enable_sm90INS1_16FlashAttnFwdSm90INS1_25CollectiveMainloopFwdSm90ILi2EN4cute5tupleIJNS5_1CILi1EEES8_S8_EEENS6_IJNS7_ILi192EEENS7_ILi128EEENS7_ILi64EEEEEELi64ENS_10bfloat16_tEfNS_4arch4Sm90ELb0ELb1ELb0ELb1ELb1ELb1ELb0ELb1ELb1ELb1ELb0ELb0EEENS1_21CollectiveEpilogueFwdINS6_IJSA_SC_SB_EEES9_SE_SG_Li384ELb1ELb1ELb0ELb0EEENS1_36VarlenDynamicPersistentTileSchedulerILi192ELi128ELi384ELi128ELb0ELb1ELb1ELb1ELb0ELb1EEEEEEEEEvNT_6ParamsE:
[----:B------:R-:W-:Y:S01]  /*0000*/  LDC R1, c[0x0][0x37c] ;  /* 0x0000df00ff017b82 */ /* 0x000fe20000000800 */
[----:B------:R-:W-:Y:S05]  /*0010*/  EXIT ;  /* 0x000000000000794d */ /* 0x000fea0003800000 */
.L_x_5:
        /* <DEDUP_REMOVED lines=14> */
.L_x_14:


//--------------------- .text._ZN7cutlass13device_kernelIN5flash11enable_sm90INS1_16FlashAttnFwdSm90INS1_25CollectiveMainloopFwdSm90ILi2EN4cute5tupleIJNS5_1CILi1EEES8_S8_EEENS6_IJNS7_ILi192EEENS7_ILi128EEENS7_ILi64EEEEEELi64ENS_10bfloat16_tEfNS_4arch4Sm90ELb1ELb0ELb0ELb0ELb1ELb0ELb0ELb1ELb1ELb1ELb0ELb0EEENS1_21CollectiveEpilogueFwdINS6_IJSA_SC_SB_EEES9_SE_SG_Li384ELb0ELb1ELb0ELb0EEENS1_30DynamicPersistentTileSchedulerILi384ELi128ELb0ELb1ELb1EEEEEEEEEvNT_6ParamsE --------------------------
	.section	.text._ZN7cutlass13device_kernelIN5flash11enable_sm90INS1_16FlashAttnFwdSm90INS1_25CollectiveMainloopFwdSm90ILi2EN4cute5tupleIJNS5_1CILi1EEES8_S8_EEENS6_IJNS7_ILi192EEENS7_ILi128EEENS7_ILi64EEEEEELi64ENS_10bfloat16_tEfNS_4arch4Sm90ELb1ELb0ELb0ELb0ELb1ELb0ELb0ELb1ELb1ELb1ELb0ELb0EEENS1_21CollectiveEpilogueFwdINS6_IJSA_SC_SB_EEES9_SE_SG_Li384ELb0ELb1ELb0ELb0EEENS1_30DynamicPersistentTileSchedulerILi384ELi128ELb0ELb1ELb1EEEEEEEEEvNT_6ParamsE,"ax",@progbits
	.align	128
.text._ZN7cutlass13device_kernelIN5flash11enable_sm90INS1_16FlashAttnFwdSm90INS1_25CollectiveMainloopFwdSm90ILi2EN4cute5tupleIJNS5_1CILi1EEES8_S8_EEENS6_IJNS7_ILi192EEENS7_ILi128EEENS7_ILi64EEEEEELi64ENS_10bfloat16_tEfNS_4arch4Sm90ELb1ELb0ELb0ELb0ELb1ELb0ELb0ELb1ELb1ELb1ELb0ELb0EEENS1_21CollectiveEpilogueFwdINS6_IJSA_SC_SB_EEES9_SE_SG_Li384ELb0ELb1ELb0ELb0EEENS1_30DynamicPersistentTileSchedulerILi384ELi128ELb0ELb1ELb1EEEEEEEEEvNT_6ParamsE:
        .type           _ZN7cutlass13device_kernelIN5flash11enable_sm90INS1_16FlashAttnFwdSm90INS1_25CollectiveMainloopFwdSm90ILi2EN4cute5tupleIJNS5_1CILi1EEES8_S8_EEENS6_IJNS7_ILi192EEENS7_ILi128EEENS7_ILi64EEEEEELi64ENS_10bfloat16_tEfNS_4arch4Sm90ELb1ELb0ELb0ELb0ELb1ELb0ELb0ELb1ELb1ELb1ELb0ELb0EEENS1_21CollectiveEpilogueFwdINS6_IJSA_SC_SB_EEES9_SE_SG_Li384ELb0ELb1ELb0ELb0EEENS1_30DynamicPersistentTileSchedulerILi384ELi128ELb0ELb1ELb1EEEEEEEEEvNT_6ParamsE,@function
        .size           _ZN7cutlass13device_kernelIN5flash11enable_sm90INS1_16FlashAttnFwdSm90INS1_25CollectiveMainloopFwdSm90ILi2EN4cute5tupleIJNS5_1CILi1EEES8_S8_EEENS6_IJNS7_ILi192EEENS7_ILi128EEENS7_ILi64EEEEEELi64ENS_10bfloat16_tEfNS_4arch4Sm90ELb1ELb0ELb0ELb0ELb1ELb0ELb0ELb1ELb1ELb1ELb0ELb0EEENS1_21CollectiveEpilogueFwdINS6_IJSA_SC_SB_EEES9_SE_SG_Li384ELb0ELb1ELb0ELb0EEENS1_30DynamicPersistentTileSchedulerILi384ELi128ELb0ELb1ELb1EEEEEEEEEvNT_6ParamsE,(.L_x_15 - _ZN7cutlass13device_kernelIN5flash11enable_sm90INS1_16FlashAttnFwdSm90INS1_25CollectiveMainloopFwdSm90ILi2EN4cute5tupleIJNS5_1CILi1EEES8_S8_EEENS6_IJNS7_ILi192EEENS7_ILi128EEENS7_ILi64EEEEEELi64ENS_10bfloat16_tEfNS_4arch4Sm90ELb1ELb0ELb0ELb0ELb1ELb0ELb0ELb1ELb1ELb1ELb0ELb0EEENS1_21CollectiveEpilogueFwdINS6_IJSA_SC_SB_EEES9_SE_SG_Li384ELb0ELb1ELb0ELb0EEENS1_30DynamicPersistentTileSchedulerILi384ELi128ELb0ELb1ELb1EEEEEEEEEvNT_6ParamsE)
        .other          _ZN7cutlass13device_kernelIN5flash11enable_sm90INS1_16FlashAttnFwdSm90INS1_25CollectiveMainloopFwdSm90ILi2EN4cute5tupleIJNS5_1CILi1EEES8_S8_EEENS6_IJNS7_ILi192EEENS7_ILi128EEENS7_ILi64EEEEEELi64ENS_10bfloat16_tEfNS_4arch4Sm90ELb1ELb0ELb0ELb0ELb1ELb0ELb0ELb1ELb1ELb1ELb0ELb0EEENS1_21CollectiveEpilogueFwdINS6_IJSA_SC_SB_EEES9_SE_SG_Li384ELb0ELb1ELb0ELb0EEENS1_30DynamicPersistentTileSchedulerILi384ELi128ELb0ELb1ELb1EEEEEEEEEvNT_6ParamsE,@"STO_CUDA_ENTRY STV_DEFAULT"
_ZN7cutlass13device_kernelIN5flash11enable_sm90INS1_16FlashAttnFwdSm90INS1_25CollectiveMainloopFwdSm90ILi2EN4cute5tupleIJNS5_1CILi1EEES8_S8_EEENS6_IJNS7_ILi192EEENS7_ILi128EEENS7_ILi64EEEEEELi64ENS_10bfloat16_tEfNS_4arch4Sm90ELb1ELb0ELb0ELb0ELb1ELb0ELb0ELb1ELb1ELb1ELb0ELb0EEENS1_21CollectiveEpilogueFwdINS6_IJSA_SC_SB_EEES9_SE_SG_Li384ELb0ELb1ELb0ELb0EEENS1_30DynamicPersistentTileSchedulerILi384ELi128ELb0ELb1ELb1EEEEEEEEEvNT_6ParamsE:
[----:B------:R-:W-:Y:S01]  /*0000*/  LDC R1, c[0x0][0x37c] ;  /* 0x0000df00ff017b82 */ /* 0x000fe20000000800 */
[----:B------:R-:W-:Y:S05]  /*0010*/  EXIT ;  /* 0x000000000000794d */ /* 0x000fea0003800000 */
.L_x_6:
        /* <DEDUP_REMOVED lines=14> */
.L_x_15:


//--------------------- .text._ZN7cutlass13device_kernelIN5flash11enable_sm90INS1_16FlashAttnFwdSm90INS1_25CollectiveMainloopFwdSm90ILi2EN4cute5tupleIJNS5_1CILi1EEES8_S8_EEENS6_IJNS7_ILi192EEENS7_ILi128EEENS7_ILi64EEEEEELi64ENS_10bfloat16_tEfNS_4arch4Sm90ELb1ELb0ELb0ELb1ELb1ELb0ELb0ELb1ELb1ELb1ELb0ELb0EEENS1_21CollectiveEpilogueFwdINS6_IJSA_SC_SB_EEES9_SE_SG_Li384ELb1ELb1ELb0ELb0EEENS1_36VarlenDynamicPersistentTileSchedulerILi192ELi128ELi384ELi128ELb0ELb1ELb1ELb1ELb1ELb1EEEEEEEEEvNT_6ParamsE --------------------------
	.section	.text._ZN7cutlass13device_kernelIN5flash11enable_sm90INS1_16FlashAttnFwdSm90INS1_25CollectiveMainloopFwdSm90ILi2EN4cute5tupleIJNS5_1CILi1EEES8_S8_EEENS6_IJNS7_ILi192EEENS7_ILi128EEENS7_ILi64EEEEEELi64ENS_10bfloat16_tEfNS_4arch4Sm90ELb1ELb0ELb0ELb1ELb1ELb0ELb0ELb1ELb1ELb1ELb0ELb0EEENS1_21CollectiveEpilogueFwdINS6_IJSA_SC_SB_EEES9_SE_SG_Li384ELb1ELb1ELb0ELb0EEENS1_36VarlenDynamicPersistentTileSchedulerILi192ELi128ELi384ELi128ELb0ELb1ELb1ELb1ELb1ELb1EEEEEEEEEvNT_6ParamsE,"ax",@progbits
	.align	128
.text._ZN7cutlass13device_kernelIN5flash11enable_sm90INS1_16FlashAttnFwdSm90INS1_25CollectiveMainloopFwdSm90ILi2EN4cute5tupleIJNS5_1CILi1EEES8_S8_EEENS6_IJNS7_ILi192EEENS7_ILi128EEENS7_ILi64EEEEEELi64ENS_10bfloat16_tEfNS_4arch4Sm90ELb1ELb0ELb0ELb1ELb1ELb0ELb0ELb1ELb1ELb1ELb0ELb0EEENS1_21CollectiveEpilogueFwdINS6_IJSA_SC_SB_EEES9_SE_SG_Li384ELb1ELb1ELb0ELb0EEENS1_36VarlenDynamicPersistentTileSchedulerILi192ELi128ELi384ELi128ELb0ELb1ELb1ELb1ELb1ELb1EEEEEEEEEvNT_6ParamsE:
        .type           _ZN7cutlass13device_kernelIN5flash11enable_sm90INS1_16FlashAttnFwdSm90INS1_25CollectiveMainloopFwdSm90ILi2EN4cute5tupleIJNS5_1CILi1EEES8_S8_EEENS6_IJNS7_ILi192EEENS7_ILi128EEENS7_ILi64EEEEEELi64ENS_10bfloat16_tEfNS_4arch4Sm90ELb1ELb0ELb0ELb1ELb1ELb0ELb0ELb1ELb1ELb1ELb0ELb0EEENS1_21CollectiveEpilogueFwdINS6_IJSA_SC_SB_EEES9_SE_SG_Li384ELb1ELb1ELb0ELb0EEENS1_36VarlenDynamicPersistentTileSchedulerILi192ELi128ELi384ELi128ELb0ELb1ELb1ELb1ELb1ELb1EEEEEEEEEvNT_6ParamsE,@function
        .size           _ZN7cutlass13device_kernelIN5flash11enable_sm90INS1_16FlashAttnFwdSm90INS1_25CollectiveMainloopFwdSm90ILi2EN4cute5tupleIJNS5_1CILi1EEES8_S8_EEENS6_IJNS7_ILi192EEENS7_ILi128EEENS7_ILi64EEEEEELi64ENS_10bfloat16_tEfNS_4arch4Sm90ELb1ELb0ELb0ELb1ELb1ELb0ELb0ELb1ELb1ELb1ELb0ELb0EEENS1_21CollectiveEpilogueFwdINS6_IJSA_SC_SB_EEES9_SE_SG_Li384ELb1ELb1ELb0ELb0EEENS1_36VarlenDynamicPersistentTileSchedulerILi192ELi128ELi384ELi128ELb0ELb1ELb1ELb1ELb1ELb1EEEEEEEEEvNT_6ParamsE,(.L_x_16 - _ZN7cutlass13device_kernelIN5flash11enable_sm90INS1_16FlashAttnFwdSm90INS1_25CollectiveMainloopFwdSm90ILi2EN4cute5tupleIJNS5_1CILi1EEES8_S8_EEENS6_IJNS7_ILi192EEENS7_ILi128EEENS7_ILi64EEEEEELi64ENS_10bfloat16_tEfNS_4arch4Sm90ELb1ELb0ELb0ELb1ELb1ELb0ELb0ELb1ELb1ELb1ELb0ELb0EEENS1_21CollectiveEpilogueFwdINS6_IJSA_SC_SB_EEES9_SE_SG_Li384ELb1ELb1ELb0ELb0EEENS1_36VarlenDynamicPersistentTileSchedulerILi192ELi128ELi384ELi128ELb0ELb1ELb1ELb1ELb1ELb1EEEEEEEEEvNT_6ParamsE)
        .other          _ZN7cutlass13device_kernelIN5flash11enable_sm90INS1_16FlashAttnFwdSm90INS1_25CollectiveMainloopFwdSm90ILi2EN4cute5tupleIJNS5_1CILi1EEES8_S8_EEENS6_IJNS7_ILi192EEENS7_ILi128EEENS7_ILi64EEEEEELi64ENS_10bfloat16_tEfNS_4arch4Sm90ELb1ELb0ELb0ELb1ELb1ELb0ELb0ELb1ELb1ELb1ELb0ELb0EEENS1_21CollectiveEpilogueFwdINS6_IJSA_SC_SB_EEES9_SE_SG_Li384ELb1ELb1ELb0ELb0EEENS1_36VarlenDynamicPersistentTileSchedulerILi192ELi128ELi384ELi128ELb0ELb1ELb1ELb1ELb1ELb1EEEEEEEEEvNT_6ParamsE,@"STO_CUDA_ENTRY STV_DEFAULT"
_ZN7cutlass13device_kernelIN5flash11enable_sm90INS1_16FlashAttnFwdSm90INS1_25CollectiveMainloopFwdSm90ILi2EN4cute5tupleIJNS5_1CILi1EEES8_S8_EEENS6_IJNS7_ILi192EEENS7_ILi128EEENS7_ILi64EEEEEELi64ENS_10bfloat16_tEfNS_4arch4Sm90ELb1ELb0ELb0ELb1ELb1ELb0ELb0ELb1ELb1ELb1ELb0ELb0EEENS1_21CollectiveEpilogueFwdINS6_IJSA_SC_SB_EEES9_SE_SG_Li384ELb1ELb1ELb0ELb0EEENS1_36VarlenDynamicPersistentTileSchedulerILi192ELi128ELi384ELi128ELb0ELb1ELb1ELb1ELb1ELb1EEEEEEEEEvNT_6ParamsE:
[----:B------:R-:W-:Y:S01]  /*0000*/  LDC R1, c[0x0][0x37c] ;  /* 0x0000df00ff017b82 */ /* 0x000fe20000000800 */
[----:B------:R-:W-:Y:S05]  /*0010*/  EXIT ;  /* 0x000000000000794d */ /* 0x000fea0003800000 */
.L_x_7:
        /* <DEDUP_REMOVED lines=14> */
.L_x_16:


//--------------------- .text._ZN7cutlass13device_kernelIN5flash11enable_sm90INS1_16FlashAttnFwdSm90INS1_25CollectiveMainloopFwdSm90ILi2EN4cute5tupleIJNS5_1CILi1EEES8_S8_EEENS6_IJNS7_ILi192EEENS7_ILi128EEENS7_ILi64EEEEEELi64ENS_10bfloat16_tEfNS_4arch4Sm90ELb1ELb0ELb0ELb1ELb1ELb1ELb0ELb1ELb1ELb1ELb0ELb0EEENS1_21CollectiveEpilogueFwdINS6_IJSA_SC_SB_EEES9_SE_SG_Li384ELb1ELb1ELb0ELb0EEENS1_36VarlenDynamicPersistentTileSchedulerILi192ELi128ELi384ELi128ELb0ELb1ELb1ELb1ELb1ELb1EEEEEEEEEvNT_6ParamsE --------------------------
	.section	.text._ZN7cutlass13device_kernelIN5flash11enable_sm90INS1_16FlashAttnFwdSm90INS1_25CollectiveMainloopFwdSm90ILi2EN4cute5tupleIJNS5_1CILi1EEES8_S8_EEENS6_IJNS7_ILi192EEENS7_ILi128EEENS7_ILi64EEEEEELi64ENS_10bfloat16_tEfNS_4arch4Sm90ELb1ELb0ELb0ELb1ELb1ELb1ELb0ELb1ELb1ELb1ELb0ELb0EEENS1_21CollectiveEpilogueFwdINS6_IJSA_SC_SB_EEES9_SE_SG_Li384ELb1ELb1ELb0ELb0EEENS1_36VarlenDynamicPersistentTileSchedulerILi192ELi128ELi384ELi128ELb0ELb1ELb1ELb1ELb1ELb1EEEEEEEEEvNT_6ParamsE,"ax",@progbits
	.align	128
.text._ZN7cutlass13device_kernelIN5flash11enable_sm90INS1_16FlashAttnFwdSm90INS1_25CollectiveMainloopFwdSm90ILi2EN4cute5tupleIJNS5_1CILi1EEES8_S8_EEENS6_IJNS7_ILi192EEENS7_ILi128EEENS7_ILi64EEEEEELi64ENS_10bfloat16_tEfNS_4arch4Sm90ELb1ELb0ELb0ELb1ELb1ELb1ELb0ELb1ELb1ELb1ELb0ELb0EEENS1_21CollectiveEpilogueFwdINS6_IJSA_SC_SB_EEES9_SE_SG_Li384ELb1ELb1ELb0ELb0EEENS1_36VarlenDynamicPersistentTileSchedulerILi192ELi128ELi384ELi128ELb0ELb1ELb1ELb1ELb1ELb1EEEEEEEEEvNT_6ParamsE:
        .type           _ZN7cutlass13device_kernelIN5flash11enable_sm90INS1_16FlashAttnFwdSm90INS1_25CollectiveMainloopFwdSm90ILi2EN4cute5tupleIJNS5_1CILi1EEES8_S8_EEENS6_IJNS7_ILi192EEENS7_ILi128EEENS7_ILi64EEEEEELi64ENS_10bfloat16_tEfNS_4arch4Sm90ELb1ELb0ELb0ELb1ELb1ELb1ELb0ELb1ELb1ELb1ELb0ELb0EEENS1_21CollectiveEpilogueFwdINS6_IJSA_SC_SB_EEES9_SE_SG_Li384ELb1ELb1ELb0ELb0EEENS1_36VarlenDynamicPersistentTileSchedulerILi192ELi128ELi384ELi128ELb0ELb1ELb1ELb1ELb1ELb1EEEEEEEEEvNT_6ParamsE,@function
        .size           _ZN7cutlass13device_kernelIN5flash11enable_sm90INS1_16FlashAttnFwdSm90INS1_25CollectiveMainloopFwdSm90ILi2EN4cute5tupleIJNS5_1CILi1EEES8_S8_EEENS6_IJNS7_ILi192EEENS7_ILi128EEENS7_ILi64EEEEEELi64ENS_10bfloat16_tEfNS_4arch4Sm90ELb1ELb0ELb0ELb1ELb1ELb1ELb0ELb1ELb1ELb1ELb0ELb0EEENS1_21CollectiveEpilogueFwdINS6_IJSA_SC_SB_EEES9_SE_SG_Li384ELb1ELb1ELb0ELb0EEENS1_36VarlenDynamicPersistentTileSchedulerILi192ELi128ELi384ELi128ELb0ELb1ELb1ELb1ELb1ELb1EEEEEEEEEvNT_6ParamsE,(.L_x_17 - _ZN7cutlass13device_kernelIN5flash11enable_sm90INS1_16FlashAttnFwdSm90INS1_25CollectiveMainloopFwdSm90ILi2EN4cute5tupleIJNS5_1CILi1EEES8_S8_EEENS6_IJNS7_ILi192EEENS7_ILi128EEENS7_ILi64EEEEEELi64ENS_10bfloat16_tEfNS_4arch4Sm90ELb1ELb0ELb0ELb1ELb1ELb1ELb0ELb1ELb1ELb1ELb0ELb0EEENS1_21CollectiveEpilogueFwdINS6_IJSA_SC_SB_EEES9_SE_SG_Li384ELb1ELb1ELb0ELb0EEENS1_36VarlenDynamicPersistentTileSchedulerILi192ELi128ELi384ELi128ELb0ELb1ELb1ELb1ELb1ELb1EEEEEEEEEvNT_6ParamsE)
        .other          _ZN7cutlass13device_kernelIN5flash11enable_sm90INS1_16FlashAttnFwdSm90INS1_25CollectiveMainloopFwdSm90ILi2EN4cute5tupleIJNS5_1CILi1EEES8_S8_EEENS6_IJNS7_ILi192EEENS7_ILi128EEENS7_ILi64EEEEEELi64ENS_10bfloat16_tEfNS_4arch4Sm90ELb1ELb0ELb0ELb1ELb1ELb1ELb0ELb1ELb1ELb1ELb0ELb0EEENS1_21CollectiveEpilogueFwdINS6_IJSA_SC_SB_EEES9_SE_SG_Li384ELb1ELb1ELb0ELb0EEENS1_36VarlenDynamicPersistentTileSchedulerILi192ELi128ELi384ELi128ELb0ELb1ELb1ELb1ELb1ELb1EEEEEEEEEvNT_6ParamsE,@"STO_CUDA_ENTRY STV_DEFAULT"
_ZN7cutlass13device_kernelIN5flash11enable_sm90INS1_16FlashAttnFwdSm90INS1_25CollectiveMainloopFwdSm90ILi2EN4cute5tupleIJNS5_1CILi1EEES8_S8_EEENS6_IJNS7_ILi192EEENS7_ILi128EEENS7_ILi64EEEEEELi64ENS_10bfloat16_tEfNS_4arch4Sm90ELb1ELb0ELb0ELb1ELb1ELb1ELb0ELb1ELb1ELb1ELb0ELb0EEENS1_21CollectiveEpilogueFwdINS6_IJSA_SC_SB_EEES9_SE_SG_Li384ELb1ELb1ELb0ELb0EEENS1_36VarlenDynamicPersistentTileSchedulerILi192ELi128ELi384ELi128ELb0ELb1ELb1ELb1ELb1ELb1EEEEEEEEEvNT_6ParamsE:
[----:B------:R-:W-:Y:S01]  /*0000*/  LDC R1, c[0x0][0x37c] ;  /* 0x0000df00ff017b82 */ /* 0x000fe20000000800 */
[----:B------:R-:W-:Y:S05]  /*0010*/  EXIT ;  /* 0x000000000000794d */ /* 0x000fea0003800000 */
.L_x_8:
        /* <DEDUP_REMOVED lines=14> */
.L_x_17:


//--------------------- .nv.shared.reserved.0     --------------------------
	.section	.nv.shared.reserved.0,"aw",@nobits
	.weak		__nv_reservedSMEM_offset_0_alias
	.size		__nv_reservedSMEM_offset_0_alias, 0, 64
	.other		__nv_reservedSMEM_offset_0_alias,@"STO_CUDA_RESERVED_SHARED STV_DEFAULT"
__nv_reservedSMEM_offset_0_alias:
	.zero		0
	.zero		64


//--------------------- .nv.global                --------------------------
	.section	.nv.global,"aw",@nobits
.nv.global:
	.type		_ZN71_INTERNAL_e3af1ffe_35_flash_fwd_hdim64_bf16_paged_sm90_cu_f3e6f9ee_37944cute1_E,@object
	.size		_ZN71_INTERNAL_e3af1ffe_35_flash_fwd_hdim64_bf16_paged_sm90_cu_f3e6f9ee_37944cute1_E,(_ZN71_INTERNAL_e3af1ffe_35_flash_fwd_hdim64_bf16_paged_sm90_cu_f3e6f9ee_37944cuda3std3__45__cpo6cbeginE - _ZN71_INTERNAL_e3af1ffe_35_flash_fwd_hdim64_bf16_paged_sm90_cu_f3e6f9ee_37944cute1_E)
_ZN71_INTERNAL_e3af1ffe_35_flash_fwd_hdim64_bf16_paged_sm90_cu_f3e6f9ee_37944cute1_E:
	.zero		1
	.type		_ZN71_INTERNAL_e3af1ffe_35_flash_fwd_hdim64_bf16_paged_sm90_cu_f3e6f9ee_37944cuda3std3__45__cpo6cbeginE,@object
	.size		_ZN71_INTERNAL_e3af1ffe_35_flash_fwd_hdim64_bf16_paged_sm90_cu_f3e6f9ee_37944cuda3std3__45__cpo6cbeginE,(_ZN71_INTERNAL_e3af1ffe_35_flash_fwd_hdim64_bf16_paged_sm90_cu_f3e6f9ee_37944cuda3std3__48in_placeE - _ZN71_INTERNAL_e3af1ffe_35_flash_fwd_hdim64_bf16_paged_sm90_cu_f3e6f9ee_37944cuda3std3__45__cpo6cbeginE)
_ZN71_INTERNAL_e3af1ffe_35_flash_fwd_hdim64_bf16_paged_sm90_cu_f3e6f9ee_37944cuda3std3__45__cpo6cbeginE:
	.zero		1
	.type		_ZN71_INTERNAL_e3af1ffe_35_flash_fwd_hdim64_bf16_paged_sm90_cu_f3e6f9ee_37944cuda3std3__48in_placeE,@object
	.size		_ZN71_INTERNAL_e3af1ffe_35_flash_fwd_hdim64_bf16_paged_sm90_cu_f3e6f9ee_37944cuda3std3__48in_placeE,(_ZN71_INTERNAL_e3af1ffe_35_flash_fwd_hdim64_bf16_paged_sm90_cu_f3e6f9ee_37944cuda3std6ranges3__45__cpo9iter_moveE - _ZN71_INTERNAL_e3af1ffe_35_flash_fwd_hdim64_bf16_paged_sm90_cu_f3e6f9ee_37944cuda3std3__48in_placeE)
_ZN71_INTERNAL_e3af1ffe_35_flash_fwd_hdim64_bf16_paged_sm90_cu_f3e6f9ee_37944cuda3std3__48in_placeE:
	.zero		1
	.type		_ZN71_INTERNAL_e3af1ffe_35_flash_fwd_hdim64_bf16_paged_sm90_cu_f3e6f9ee_37944cuda3std6ranges3__45__cpo9iter_moveE,@object
	.size		_ZN71_INTERNAL_e3af1ffe_35_flash_fwd_hdim64_bf16_paged_sm90_cu_f3e6f9ee_37944cuda3std6ranges3__45__cpo9iter_moveE,(_ZN71_INTERNAL_e3af1ffe_35_flash_fwd_hdim64_bf16_paged_sm90_cu_f3e6f9ee_37944cuda3std3__45__cpo5beginE - _ZN71_INTERNAL_e3af1ffe_35_flash_fwd_hdim64_bf16_paged_sm90_cu_f3e6f9ee_37944cuda3std6ranges3__45__cpo9iter_moveE)
_ZN71_INTERNAL_e3af1ffe_35_flash_fwd_hdim64_bf16_paged_sm90_cu_f3e6f9ee_37944cuda3std6ranges3__45__cpo9iter_moveE:
	.zero		1
	.type		_ZN71_INTERNAL_e3af1ffe_35_flash_fwd_hdim64_bf16_paged_sm90_cu_f3e6f9ee_37944cuda3std3__45__cpo5beginE,@object
	.size		_ZN71_INTERNAL_e3af1ffe_35_flash_fwd_hdim64_bf16_paged_sm90_cu_f3e6f9ee_37944cuda3std3__45__cpo5beginE,(_ZN71_INTERNAL_e3af1ffe_35_flash_fwd_hdim64_bf16_paged_sm90_cu_f3e6f9ee_37944cuda3std3__473_GLOBAL__N__e3af1ffe_35_flash_fwd_hdim64_bf16_paged_sm90_cu_f3e6f9ee_37946ignoreE - _ZN71_INTERNAL_e3af1ffe_35_flash_fwd_hdim64_bf16_paged_sm90_cu_f3e6f9ee_37944cuda3std3__45__cpo5beginE)
_ZN71_INTERNAL_e3af1ffe_35_flash_fwd_hdim64_bf16_paged_sm90_cu_f3e6f9ee_37944cuda3std3__45__cpo5beginE:
	.zero		1
	.type		_ZN71_INTERNAL_e3af1ffe_35_flash_fwd_hdim64_bf16_paged_sm90_cu_f3e6f9ee_37944cuda3std3__473_GLOBAL__N__e3af1ffe_35_flash_fwd_hdim64_bf16_paged_sm90_cu_f3e6f9ee_37946ignoreE,@object
	.size		_ZN71_INTERNAL_e3af1ffe_35_flash_fwd_hdim64_bf16_paged_sm90_cu_f3e6f9ee_37944cuda3std3__473_GLOBAL__N__e3af1ffe_35_flash_fwd_hdim64_bf16_paged_sm90_cu_f3e6f9ee_37946ignoreE,(_ZN71_INTERNAL_e3af1ffe_35_flash_fwd_hdim64_bf16_paged_sm90_cu_f3e6f9ee_37944cute7productE - _ZN71_INTERNAL_e3af1ffe_35_flash_fwd_hdim64_bf16_paged_sm90_cu_f3e6f9ee_37944cuda3std3__473_GLOBAL__N__e3af1ffe_35_flash_fwd_hdim64_bf16_paged_sm90_cu_f3e6f9ee_37946ignoreE)
_ZN71_INTERNAL_e3af1ffe_35_flash_fwd_hdim64_bf16_paged_sm90_cu_f3e6f9ee_37944cuda3std3__473_GLOBAL__N__e3af1ffe_35_flash_fwd_hdim64_bf16_paged_sm90_cu_f3e6f9ee_37946ignoreE:
	.zero		1
	.type		_ZN71_INTERNAL_e3af1ffe_35_flash_fwd_hdim64_bf16_paged_sm90_cu_f3e6f9ee_37944cute7productE,@object
	.size		_ZN71_INTERNAL_e3af1ffe_35_flash_fwd_hdim64_bf16_paged_sm90_cu_f3e6f9ee_37944cute7productE,(_ZN71_INTERNAL_e3af1ffe_35_flash_fwd_hdim64_bf16_paged_sm90_cu_f3e6f9ee_37944cuda3std3__45__cpo3endE - _ZN71_INTERNAL_e3af1ffe_35_flash_fwd_hdim64_bf16_paged_sm90_cu_f3e6f9ee_37944cute7productE)
_ZN71_INTERNAL_e3af1ffe_35_flash_fwd_hdim64_bf16_paged_sm90_cu_f3e6f9ee_37944cute7productE:
	.zero		1
	.type		_ZN71_INTERNAL_e3af1ffe_35_flash_fwd_hdim64_bf16_paged_sm90_cu_f3e6f9ee_37944cuda3std3__45__cpo3endE,@object
	.size		_ZN71_INTERNAL_e3af1ffe_35_flash_fwd_hdim64_bf16_paged_sm90_cu_f3e6f9ee_37944cuda3std3__45__cpo3endE,(_ZN71_INTERNAL_e3af1ffe_35_flash_fwd_hdim64_bf16_paged_sm90_cu_f3e6f9ee_37944cuda3std3__419piecewise_constructE - _ZN71_INTERNAL_e3af1ffe_35_flash_fwd_hdim64_bf16_paged_sm90_cu_f3e6f9ee_37944cuda3std3__45__cpo3endE)
_ZN71_INTERNAL_e3af1ffe_35_flash_fwd_hdim64_bf16_paged_sm90_cu_f3e6f9ee_37944cuda3std3__45__cpo3endE:
	.zero		1
	.type		_ZN71_INTERNAL_e3af1ffe_35_flash_fwd_hdim64_bf16_paged_sm90_cu_f3e6f9ee_37944cuda3std3__419piecewise_constructE,@object
	.size		_ZN71_INTERNAL_e3af1ffe_35_flash_fwd_hdim64_bf16_paged_sm90_cu_f3e6f9ee_37944cuda3std3__419piecewise_constructE,(_ZN71_INTERNAL_e3af1ffe_35_flash_fwd_hdim64_bf16_paged_sm90_cu_f3e6f9ee_37944cuda3std3__45__cpo4cendE - _ZN71_INTERNAL_e3af1ffe_35_flash_fwd_hdim64_bf16_paged_sm90_cu_f3e6f9ee_37944cuda3std3__419piecewise_constructE)
_ZN71_INTERNAL_e3af1ffe_35_flash_fwd_hdim64_bf16_paged_sm90_cu_f3e6f9ee_37944cuda3std3__419piecewise_constructE:
	.zero		1
	.type		_ZN71_INTERNAL_e3af1ffe_35_flash_fwd_hdim64_bf16_paged_sm90_cu_f3e6f9ee_37944cuda3std3__45__cpo4cendE,@object
	.size		_ZN71_INTERNAL_e3af1ffe_35_flash_fwd_hdim64_bf16_paged_sm90_cu_f3e6f9ee_37944cuda3std3__45__cpo4cendE,(_ZN71_INTERNAL_e3af1ffe_35_flash_fwd_hdim64_bf16_paged_sm90_cu_f3e6f9ee_37944cuda3std6ranges3__45__cpo4swapE - _ZN71_INTERNAL_e3af1ffe_35_flash_fwd_hdim64_bf16_paged_sm90_cu_f3e6f9ee_37944cuda3std3__45__cpo4cendE)
_ZN71_INTERNAL_e3af1ffe_35_flash_fwd_hdim64_bf16_paged_sm90_cu_f3e6f9ee_37944cuda3std3__45__cpo4cendE:
	.zero		1
	.type		_ZN71_INTERNAL_e3af1ffe_35_flash_fwd_hdim64_bf16_paged_sm90_cu_f3e6f9ee_37944cuda3std6ranges3__45__cpo4swapE,@object
	.size		_ZN71_INTERNAL_e3af1ffe_35_flash_fwd_hdim64_bf16_paged_sm90_cu_f3e6f9ee_37944cuda3std6ranges3__45__cpo4swapE,(.L_7 - _ZN71_INTERNAL_e3af1ffe_35_flash_fwd_hdim64_bf16_paged_sm90_cu_f3e6f9ee_37944cuda3std6ranges3__45__cpo4swapE)
_ZN71_INTERNAL_e3af1ffe_35_flash_fwd_hdim64_bf16_paged_sm90_cu_f3e6f9ee_37944cuda3std6ranges3__45__cpo4swapE:
	.zero		1
.L_7:


//--------------------- .nv.constant0._ZN7cutlass13device_kernelIN5flash11enable_sm90INS1_16FlashAttnFwdSm90INS1_25CollectiveMainloopFwdSm90ILi2EN4cute5tupleIJNS5_1CILi1EEES8_S8_EEENS6_IJNS7_ILi192EEENS7_ILi128EEENS7_ILi64EEEEEELi64ENS_10bfloat16_tEfNS_4arch4Sm90ELb0ELb0ELb0ELb0ELb1ELb0ELb0ELb1ELb1ELb1ELb0ELb0EEENS1_21CollectiveEpilogueFwdINS6_IJSA_SC_SB_EEES9_SE_SG_Li384ELb0ELb1ELb0ELb0EEENS1_29StaticPersistentTileSchedulerILb0EEEEEEEEEvNT_6ParamsE --------------------------
	.section	.nv.constant0._ZN7cutlass13device_kernelIN5flash11enable_sm90INS1_16FlashAttnFwdSm90INS1_25CollectiveMainloopFwdSm90ILi2EN4cute5tupleIJNS5_1CILi1EEES8_S8_EEENS6_IJNS7_ILi192EEENS7_ILi128EEENS7_ILi64EEEEEELi64ENS_10bfloat16_tEfNS_4arch4Sm90ELb0ELb0ELb0ELb0ELb1ELb0ELb0ELb1ELb1ELb1ELb0ELb0EEENS1_21CollectiveEpilogueFwdINS6_IJSA_SC_SB_EEES9_SE_SG_Li384ELb0ELb1ELb0ELb0EEENS1_29StaticPersistentTileSchedulerILb0EEEEEEEEEvNT_6ParamsE,"a",@progbits
	.sectionflags	@""
	.align	4
.nv.constant0._ZN7cutlass13device_kernelIN5flash11enable_sm90INS1_16FlashAttnFwdSm90INS1_25CollectiveMainloopFwdSm90ILi2EN4cute5tupleIJNS5_1CILi1EEES8_S8_EEENS6_IJNS7_ILi192EEENS7_ILi128EEENS7_ILi64EEEEEELi64ENS_10bfloat16_tEfNS_4arch4Sm90ELb0ELb0ELb0ELb0ELb1ELb0ELb0ELb1ELb1ELb1ELb0ELb0EEENS1_21CollectiveEpilogueFwdINS6_IJSA_SC_SB_EEES9_SE_SG_Li384ELb0ELb1ELb0ELb0EEENS1_29StaticPersistentTileSchedulerILb0EEEEEEEEEvNT_6ParamsE:
	.zero		3456


//--------------------- .nv.constant0._ZN7cutlass13device_kernelIN5flash11enable_sm90INS1_16FlashAttnFwdSm90INS1_25CollectiveMainloopFwdSm90ILi2EN4cute5tupleIJNS5_1CILi1EEES8_S8_EEENS6_IJNS7_ILi192EEENS7_ILi128EEENS7_ILi64EEEEEELi64ENS_10bfloat16_tEfNS_4arch4Sm90ELb0ELb0ELb0ELb1ELb1ELb0ELb0ELb1ELb1ELb1ELb0ELb0EEENS1_21CollectiveEpilogueFwdINS6_IJSA_SC_SB_EEES9_SE_SG_Li384ELb1ELb1ELb0ELb0EEENS1_36VarlenDynamicPersistentTileSchedulerILi192ELi128ELi384ELi128ELb0ELb1ELb1ELb0ELb1ELb1EEEEEEEEEvNT_6ParamsE --------------------------
	.section	.nv.constant0._ZN7cutlass13device_kernelIN5flash11enable_sm90INS1_16FlashAttnFwdSm90INS1_25CollectiveMainloopFwdSm90ILi2EN4cute5tupleIJNS5_1CILi1EEES8_S8_EEENS6_IJNS7_ILi192EEENS7_ILi128EEENS7_ILi64EEEEEELi64ENS_10bfloat16_tEfNS_4arch4Sm90ELb0ELb0ELb0ELb1ELb1ELb0ELb0ELb1ELb1ELb1ELb0ELb0EEENS1_21CollectiveEpilogueFwdINS6_IJSA_SC_SB_EEES9_SE_SG_Li384ELb1ELb1ELb0ELb0EEENS1_36VarlenDynamicPersistentTileSchedulerILi192ELi128ELi384ELi128ELb0ELb1ELb1ELb0ELb1ELb1EEEEEEEEEvNT_6ParamsE,"a",@progbits
	.sectionflags	@""
	.align	4
.nv.constant0._ZN7cutlass13device_kernelIN5flash11enable_sm90INS1_16FlashAttnFwdSm90INS1_25CollectiveMainloopFwdSm90ILi2EN4cute5tupleIJNS5_1CILi1EEES8_S8_EEENS6_IJNS7_ILi192EEENS7_ILi128EEENS7_ILi64EEEEEELi64ENS_10bfloat16_tEfNS_4arch4Sm90ELb0ELb0ELb0ELb1ELb1ELb0ELb0ELb1ELb1ELb1ELb0ELb0EEENS1_21CollectiveEpilogueFwdINS6_IJSA_SC_SB_EEES9_SE_SG_Li384ELb1ELb1ELb0ELb0EEENS1_36VarlenDynamicPersistentTileSchedulerILi192ELi128ELi384ELi128ELb0ELb1ELb1ELb0ELb1ELb1EEEEEEEEEvNT_6ParamsE:
	.zero		3584


//--------------------- .nv.constant0._ZN7cutlass13device_kernelIN5flash11enable_sm90INS1_16FlashAttnFwdSm90INS1_25CollectiveMainloopFwdSm90ILi2EN4cute5tupleIJNS5_1CILi1EEES8_S8_EEENS6_IJNS7_ILi192EEENS7_ILi128EEENS7_ILi64EEEEEELi64ENS_10bfloat16_tEfNS_4arch4Sm90ELb0ELb0ELb0ELb1ELb1ELb1ELb0ELb1ELb1ELb1ELb0ELb0EEENS1_21CollectiveEpilogueFwdINS6_IJSA_SC_SB_EEES9_SE_SG_Li384ELb1ELb1ELb0ELb0EEENS1_36VarlenDynamicPersistentTileSchedulerILi192ELi128ELi384ELi128ELb0ELb1ELb1ELb0ELb1ELb1EEEEEEEEEvNT_6ParamsE --------------------------
	.section	.nv.constant0._ZN7cutlass13device_kernelIN5flash11enable_sm90INS1_16FlashAttnFwdSm90INS1_25CollectiveMainloopFwdSm90ILi2EN4cute5tupleIJNS5_1CILi1EEES8_S8_EEENS6_IJNS7_ILi192EEENS7_ILi128EEENS7_ILi64EEEEEELi64ENS_10bfloat16_tEfNS_4arch4Sm90ELb0ELb0ELb0ELb1ELb1ELb1ELb0ELb1ELb1ELb1ELb0ELb0EEENS1_21CollectiveEpilogueFwdINS6_IJSA_SC_SB_EEES9_SE_SG_Li384ELb1ELb1ELb0ELb0EEENS1_36VarlenDynamicPersistentTileSchedulerILi192ELi128ELi384ELi128ELb0ELb1ELb1ELb0ELb1ELb1EEEEEEEEEvNT_6ParamsE,"a",@progbits
	.sectionflags	@""
	.align	4
.nv.constant0._ZN7cutlass13device_kernelIN5flash11enable_sm90INS1_16FlashAttnFwdSm90INS1_25CollectiveMainloopFwdSm90ILi2EN4cute5tupleIJNS5_1CILi1EEES8_S8_EEENS6_IJNS7_ILi192EEENS7_ILi128EEENS7_ILi64EEEEEELi64ENS_10bfloat16_tEfNS_4arch4Sm90ELb0ELb0ELb0ELb1ELb1ELb1ELb0ELb1ELb1ELb1ELb0ELb0EEENS1_21CollectiveEpilogueFwdINS6_IJSA_SC_SB_EEES9_SE_SG_Li384ELb1ELb1ELb0ELb0EEENS1_36VarlenDynamicPersistentTileSchedulerILi192ELi128ELi384ELi128ELb0ELb1ELb1ELb0ELb1ELb1EEEEEEEEEvNT_6ParamsE:
	.zero		3584


//--------------------- .nv.constant0._ZN7cutlass13device_kernelIN5flash11enable_sm90INS1_16FlashAttnFwdSm90INS1_25CollectiveMainloopFwdSm90ILi2EN4cute5tupleIJNS5_1CILi1EEES8_S8_EEENS6_IJNS7_ILi192EEENS7_ILi128EEENS7_ILi64EEEEEELi64ENS_10bfloat16_tEfNS_4arch4Sm90ELb0ELb1ELb0ELb0ELb1ELb0ELb0ELb1ELb1ELb1ELb0ELb0EEENS1_21CollectiveEpilogueFwdINS6_IJSA_SC_SB_EEES9_SE_SG_Li384ELb0ELb1ELb0ELb0EEENS1_30DynamicPersistentTileSchedulerILi384ELi128ELb0ELb1ELb1EEEEEEEEEvNT_6ParamsE --------------------------
	.section	.nv.constant0._ZN7cutlass13device_kernelIN5flash11enable_sm90INS1_16FlashAttnFwdSm90INS1_25CollectiveMainloopFwdSm90ILi2EN4cute5tupleIJNS5_1CILi1EEES8_S8_EEENS6_IJNS7_ILi192EEENS7_ILi128EEENS7_ILi64EEEEEELi64ENS_10bfloat16_tEfNS_4arch4Sm90ELb0ELb1ELb0ELb0ELb1ELb0ELb0ELb1ELb1ELb1ELb0ELb0EEENS1_21CollectiveEpilogueFwdINS6_IJSA_SC_SB_EEES9_SE_SG_Li384ELb0ELb1ELb0ELb0EEENS1_30DynamicPersistentTileSchedulerILi384ELi128ELb0ELb1ELb1EEEEEEEEEvNT_6ParamsE,"a",@progbits
	.sectionflags	@""
	.align	4
.nv.constant0._ZN7cutlass13device_kernelIN5flash11enable_sm90INS1_16FlashAttnFwdSm90INS1_25CollectiveMainloopFwdSm90ILi2EN4cute5tupleIJNS5_1CILi1EEES8_S8_EEENS6_IJNS7_ILi192EEENS7_ILi128EEENS7_ILi64EEEEEELi64ENS_10bfloat16_tEfNS_4arch4Sm90ELb0ELb1ELb0ELb0ELb1ELb0ELb0ELb1ELb1ELb1ELb0ELb0EEENS1_21CollectiveEpilogueFwdINS6_IJSA_SC_SB_EEES9_SE_SG_Li384ELb0ELb1ELb0ELb0EEENS1_30DynamicPersistentTileSchedulerILi384ELi128ELb0ELb1ELb1EEEEEEEEEvNT_6ParamsE:
	.zero		3584


//--------------------- .nv.constant0._ZN7cutlass13device_kernelIN5flash11enable_sm90INS1_16FlashAttnFwdSm90INS1_25CollectiveMainloopFwdSm90ILi2EN4cute5tupleIJNS5_1CILi1EEES8_S8_EEENS6_IJNS7_ILi192EEENS7_ILi128EEENS7_ILi64EEEEEELi64ENS_10bfloat16_tEfNS_4arch4Sm90ELb0ELb1ELb0ELb1ELb1ELb0ELb0ELb1ELb1ELb1ELb0ELb0EEENS1_21CollectiveEpilogueFwdINS6_IJSA_SC_SB_EEES9_SE_SG_Li384ELb1ELb1ELb0ELb0EEENS1_36VarlenDynamicPersistentTileSchedulerILi192ELi128ELi384ELi128ELb0ELb1ELb1ELb1ELb0ELb1EEEEEEEEEvNT_6ParamsE --------------------------
	.section	.nv.constant0._ZN7cutlass13device_kernelIN5flash11enable_sm90INS1_16FlashAttnFwdSm90INS1_25CollectiveMainloopFwdSm90ILi2EN4cute5tupleIJNS5_1CILi1EEES8_S8_EEENS6_IJNS7_ILi192EEENS7_ILi128EEENS7_ILi64EEEEEELi64ENS_10bfloat16_tEfNS_4arch4Sm90ELb0ELb1ELb0ELb1ELb1ELb0ELb0ELb1ELb1ELb1ELb0ELb0EEENS1_21CollectiveEpilogueFwdINS6_IJSA_SC_SB_EEES9_SE_SG_Li384ELb1ELb1ELb0ELb0EEENS1_36VarlenDynamicPersistentTileSchedulerILi192ELi128ELi384ELi128ELb0ELb1ELb1ELb1ELb0ELb1EEEEEEEEEvNT_6ParamsE,"a",@progbits
	.sectionflags	@""
	.align	4
.nv.constant0._ZN7cutlass13device_kernelIN5flash11enable_sm90INS1_16FlashAttnFwdSm90INS1_25CollectiveMainloopFwdSm90ILi2EN4cute5tupleIJNS5_1CILi1EEES8_S8_EEENS6_IJNS7_ILi192EEENS7_ILi128EEENS7_ILi64EEEEEELi64ENS_10bfloat16_tEfNS_4arch4Sm90ELb0ELb1ELb0ELb1ELb1ELb0ELb0ELb1ELb1ELb1ELb0ELb0EEENS1_21CollectiveEpilogueFwdINS6_IJSA_SC_SB_EEES9_SE_SG_Li384ELb1ELb1ELb0ELb0EEENS1_36VarlenDynamicPersistentTileSchedulerILi192ELi128ELi384ELi128ELb0ELb1ELb1ELb1ELb0ELb1EEEEEEEEEvNT_6ParamsE:
	.zero		3584


//--------------------- .nv.constant0._ZN7cutlass13device_kernelIN5flash11enable_sm90INS1_16FlashAttnFwdSm90INS1_25CollectiveMainloopFwdSm90ILi2EN4cute5tupleIJNS5_1CILi1EEES8_S8_EEENS6_IJNS7_ILi192EEENS7_ILi128EEENS7_ILi64EEEEEELi64ENS_10bfloat16_tEfNS_4arch4Sm90ELb0ELb1ELb0ELb1ELb1ELb1ELb0ELb1ELb1ELb1ELb0ELb0EEENS1_21CollectiveEpilogueFwdINS6_IJSA_SC_SB_EEES9_SE_SG_Li384ELb1ELb1ELb0ELb0EEENS1_36VarlenDynamicPersistentTileSchedulerILi192ELi128ELi384ELi128ELb0ELb1ELb1ELb1ELb0ELb1EEEEEEEEEvNT_6ParamsE --------------------------
	.section	.nv.constant0._ZN7cutlass13device_kernelIN5flash11enable_sm90INS1_16FlashAttnFwdSm90INS1_25CollectiveMainloopFwdSm90ILi2EN4cute5tupleIJNS5_1CILi1EEES8_S8_EEENS6_IJNS7_ILi192EEENS7_ILi128EEENS7_ILi64EEEEEELi64ENS_10bfloat16_tEfNS_4arch4Sm90ELb0ELb1ELb0ELb1ELb1ELb1ELb0ELb1ELb1ELb1ELb0ELb0EEENS1_21CollectiveEpilogueFwdINS6_IJSA_SC_SB_EEES9_SE_SG_Li384ELb1ELb1ELb0ELb0EEENS1_36VarlenDynamicPersistentTileSchedulerILi192ELi128ELi384ELi128ELb0ELb1ELb1ELb1ELb0ELb1EEEEEEEEEvNT_6ParamsE,"a",@progbits
	.sectionflags	@""
	.align	4
.nv.constant0._ZN7cutlass13device_kernelIN5flash11enable_sm90INS1_16FlashAttnFwdSm90INS1_25CollectiveMainloopFwdSm90ILi2EN4cute5tupleIJNS5_1CILi1EEES8_S8_EEENS6_IJNS7_ILi192EEENS7_ILi128EEENS7_ILi64EEEEEELi64ENS_10bfloat16_tEfNS_4arch4Sm90ELb0ELb1ELb0ELb1ELb1ELb1ELb0ELb1ELb1ELb1ELb0ELb0EEENS1_21CollectiveEpilogueFwdINS6_IJSA_SC_SB_EEES9_SE_SG_Li384ELb1ELb1ELb0ELb0EEENS1_36VarlenDynamicPersistentTileSchedulerILi192ELi128ELi384ELi128ELb0ELb1ELb1ELb1ELb0ELb1EEEEEEEEEvNT_6ParamsE:
	.zero		3584


//--------------------- .nv.constant0._ZN7cutlass13device_kernelIN5flash11enable_sm90INS1_16FlashAttnFwdSm90INS1_25CollectiveMainloopFwdSm90ILi2EN4cute5tupleIJNS5_1CILi1EEES8_S8_EEENS6_IJNS7_ILi192EEENS7_ILi128EEENS7_ILi64EEEEEELi64ENS_10bfloat16_tEfNS_4arch4Sm90ELb1ELb0ELb0ELb0ELb1ELb0ELb0ELb1ELb1ELb1ELb0ELb0EEENS1_21CollectiveEpilogueFwdINS6_IJSA_SC_SB_EEES9_SE_SG_Li384ELb0ELb1ELb0ELb0EEENS1_30DynamicPersistentTileSchedulerILi384ELi128ELb0ELb1ELb1EEEEEEEEEvNT_6ParamsE --------------------------
	.section	.nv.constant0._ZN7cutlass13device_kernelIN5flash11enable_sm90INS1_16FlashAttnFwdSm90INS1_25CollectiveMainloopFwdSm90ILi2EN4cute5tupleIJNS5_1CILi1EEES8_S8_EEENS6_IJNS7_ILi192EEENS7_ILi128EEENS7_ILi64EEEEEELi64ENS_10bfloat16_tEfNS_4arch4Sm90ELb1ELb0ELb0ELb0ELb1ELb0ELb0ELb1ELb1ELb1ELb0ELb0EEENS1_21CollectiveEpilogueFwdINS6_IJSA_SC_SB_EEES9_SE_SG_Li384ELb0ELb1ELb0ELb0EEENS1_30DynamicPersistentTileSchedulerILi384ELi128ELb0ELb1ELb1EEEEEEEEEvNT_6ParamsE,"a",@progbits
	.sectionflags	@""
	.align	4
.nv.constant0._ZN7cutlass13device_kernelIN5flash11enable_sm90INS1_16FlashAttnFwdSm90INS1_25CollectiveMainloopFwdSm90ILi2EN4cute5tupleIJNS5_1CILi1EEES8_S8_EEENS6_IJNS7_ILi192EEENS7_ILi128EEENS7_ILi64EEEEEELi64ENS_10bfloat16_tEfNS_4arch4Sm90ELb1ELb0ELb0ELb0ELb1ELb0ELb0ELb1ELb1ELb1ELb0ELb0EEENS1_21CollectiveEpilogueFwdINS6_IJSA_SC_SB_EEES9_SE_SG_Li384ELb0ELb1ELb0ELb0EEENS1_30DynamicPersistentTileSchedulerILi384ELi128ELb0ELb1ELb1EEEEEEEEEvNT_6ParamsE:
	.zero		3584


//--------------------- .nv.constant0._ZN7cutlass13device_kernelIN5flash11enable_sm90INS1_16FlashAttnFwdSm90INS1_25CollectiveMainloopFwdSm90ILi2EN4cute5tupleIJNS5_1CILi1EEES8_S8_EEENS6_IJNS7_ILi192EEENS7_ILi128EEENS7_ILi64EEEEEELi64ENS_10bfloat16_tEfNS_4arch4Sm90ELb1ELb0ELb0ELb1ELb1ELb0ELb0ELb1ELb1ELb1ELb0ELb0EEENS1_21CollectiveEpilogueFwdINS6_IJSA_SC_SB_EEES9_SE_SG_Li384ELb1ELb1ELb0ELb0EEENS1_36VarlenDynamicPersistentTileSchedulerILi192ELi128ELi384ELi128ELb0ELb1ELb1ELb1ELb1ELb1EEEEEEEEEvNT_6ParamsE --------------------------
	.section	.nv.constant0._ZN7cutlass13device_kernelIN5flash11enable_sm90INS1_16FlashAttnFwdSm90INS1_25CollectiveMainloopFwdSm90ILi2EN4cute5tupleIJNS5_1CILi1EEES8_S8_EEENS6_IJNS7_ILi192EEENS7_ILi128EEENS7_ILi64EEEEEELi64ENS_10bfloat16_tEfNS_4arch4Sm90ELb1ELb0ELb0ELb1ELb1ELb0ELb0ELb1ELb1ELb1ELb0ELb0EEENS1_21CollectiveEpilogueFwdINS6_IJSA_SC_SB_EEES9_SE_SG_Li384ELb1ELb1ELb0ELb0EEENS1_36VarlenDynamicPersistentTileSchedulerILi192ELi128ELi384ELi128ELb0ELb1ELb1ELb1ELb1ELb1EEEEEEEEEvNT_6ParamsE,"a",@progbits
	.sectionflags	@""
	.align	4
.nv.constant0._ZN7cutlass13device_kernelIN5flash11enable_sm90INS1_16FlashAttnFwdSm90INS1_25CollectiveMainloopFwdSm90ILi2EN4cute5tupleIJNS5_1CILi1EEES8_S8_EEENS6_IJNS7_ILi192EEENS7_ILi128EEENS7_ILi64EEEEEELi64ENS_10bfloat16_tEfNS_4arch4Sm90ELb1ELb0ELb0ELb1ELb1ELb0ELb0ELb1ELb1ELb1ELb0ELb0EEENS1_21CollectiveEpilogueFwdINS6_IJSA_SC_SB_EEES9_SE_SG_Li384ELb1ELb1ELb0ELb0EEENS1_36VarlenDynamicPersistentTileSchedulerILi192ELi128ELi384ELi128ELb0ELb1ELb1ELb1ELb1ELb1EEEEEEEEEvNT_6ParamsE:
	.zero		3584


//--------------------- .nv.constant0._ZN7cutlass13device_kernelIN5flash11enable_sm90INS1_16FlashAttnFwdSm90INS1_25CollectiveMainloopFwdSm90ILi2EN4cute5tupleIJNS5_1CILi1EEES8_S8_EEENS6_IJNS7_ILi192EEENS7_ILi128EEENS7_ILi64EEEEEELi64ENS_10bfloat16_tEfNS_4arch4Sm90ELb1ELb0ELb0ELb1ELb1ELb1ELb0ELb1ELb1ELb1ELb0ELb0EEENS1_21CollectiveEpilogueFwdINS6_IJSA_SC_SB_EEES9_SE_SG_Li384ELb1ELb1ELb0ELb0EEENS1_36VarlenDynamicPersistentTileSchedulerILi192ELi128ELi384ELi128ELb0ELb1ELb1ELb1ELb1ELb1EEEEEEEEEvNT_6ParamsE --------------------------
	.section	.nv.constant0._ZN7cutlass13device_kernelIN5flash11enable_sm90INS1_16FlashAttnFwdSm90INS1_25CollectiveMainloopFwdSm90ILi2EN4cute5tupleIJNS5_1CILi1EEES8_S8_EEENS6_IJNS7_ILi192EEENS7_ILi128EEENS7_ILi64EEEEEELi64ENS_10bfloat16_tEfNS_4arch4Sm90ELb1ELb0ELb0ELb1ELb1ELb1ELb0ELb1ELb1ELb1ELb0ELb0EEENS1_21CollectiveEpilogueFwdINS6_IJSA_SC_SB_EEES9_SE_SG_Li384ELb1ELb1ELb0ELb0EEENS1_36VarlenDynamicPersistentTileSchedulerILi192ELi128ELi384ELi128ELb0ELb1ELb1ELb1ELb1ELb1EEEEEEEEEvNT_6ParamsE,"a",@progbits
	.sectionflags	@""
	.align	4
.nv.constant0._ZN7cutlass13device_kernelIN5flash11enable_sm90INS1_16FlashAttnFwdSm90INS1_25CollectiveMainloopFwdSm90ILi2EN4cute5tupleIJNS5_1CILi1EEES8_S8_EEENS6_IJNS7_ILi192EEENS7_ILi128EEENS7_ILi64EEEEEELi64ENS_10bfloat16_tEfNS_4arch4Sm90ELb1ELb0ELb0ELb1ELb1ELb1ELb0ELb1ELb1ELb1ELb0ELb0EEENS1_21CollectiveEpilogueFwdINS6_IJSA_SC_SB_EEES9_SE_SG_Li384ELb1ELb1ELb0ELb0EEENS1_36VarlenDynamicPersistentTileSchedulerILi192ELi128ELi384ELi128ELb0ELb1ELb1ELb1ELb1ELb1EEEEEEEEEvNT_6ParamsE:
	.zero		3584


//--------------------- SYMBOLS --------------------------

	.type		.nv.reservedSmem.offset0,@object
	.size		.nv.reservedSmem.offset0,0x4
